//
// Generated by NVIDIA NVVM Compiler
//
// Compiler Build ID: CL-36424714
// Cuda compilation tools, release 13.0, V13.0.88
// Based on NVVM 20.0.0
//

.version 9.0
.target sm_100
.address_size 64

	// .globl	_ZN13matmul_tensor13matmul_tensorEiiiPKfS1_Pf
.extern .shared .align 16 .b8 _ZN13matmul_tensor5shmemE[];

.visible .entry _ZN13matmul_tensor13matmul_tensorEiiiPKfS1_Pf(
	.param .u32 _ZN13matmul_tensor13matmul_tensorEiiiPKfS1_Pf_param_0,
	.param .u32 _ZN13matmul_tensor13matmul_tensorEiiiPKfS1_Pf_param_1,
	.param .u32 _ZN13matmul_tensor13matmul_tensorEiiiPKfS1_Pf_param_2,
	.param .u64 .ptr .align 1 _ZN13matmul_tensor13matmul_tensorEiiiPKfS1_Pf_param_3,
	.param .u64 .ptr .align 1 _ZN13matmul_tensor13matmul_tensorEiiiPKfS1_Pf_param_4,
	.param .u64 .ptr .align 1 _ZN13matmul_tensor13matmul_tensorEiiiPKfS1_Pf_param_5
)
{
	.reg .pred 	%p<34>;
	.reg .b32 	%r<459>;
	.reg .b32 	%f<9>;
	.reg .b64 	%rd<32>;

	ld.param.u32 	%r102, [_ZN13matmul_tensor13matmul_tensorEiiiPKfS1_Pf_param_0];
	ld.param.u32 	%r103, [_ZN13matmul_tensor13matmul_tensorEiiiPKfS1_Pf_param_1];
	ld.param.u32 	%r105, [_ZN13matmul_tensor13matmul_tensorEiiiPKfS1_Pf_param_2];
	ld.param.u64 	%rd2, [_ZN13matmul_tensor13matmul_tensorEiiiPKfS1_Pf_param_3];
	ld.param.u64 	%rd3, [_ZN13matmul_tensor13matmul_tensorEiiiPKfS1_Pf_param_4];
	ld.param.u64 	%rd4, [_ZN13matmul_tensor13matmul_tensorEiiiPKfS1_Pf_param_5];
	mov.u32 	%r1, %ntid.x;
	mov.u32 	%r106, %ntid.y;
	shl.b32 	%r454, %r106, 7;
	shl.b32 	%r3, %r1, 5;
	mov.u32 	%r453, _ZN13matmul_tensor5shmemE;
	shl.b32 	%r5, %r106, 9;
	add.s32 	%r4, %r453, %r5;
	mov.u32 	%r108, %tid.y;
	mov.u32 	%r109, %tid.x;
	mad.lo.s32 	%r110, %r108, %r1, %r109;
	and.b32  	%r7, %r110, 31;
	shr.u32 	%r111, %r110, 3;
	and.b32  	%r8, %r111, 524272;
	shr.u32 	%r112, %r110, 2;
	and.b32  	%r9, %r112, 24;
	shl.b32 	%r10, %r110, 2;
	mov.u32 	%r113, %ctaid.y;
	mul.lo.s32 	%r114, %r106, %r113;
	shl.b32 	%r11, %r114, 2;
	add.s32 	%r12, %r111, %r11;
	and.b32  	%r13, %r10, 28;
	div.u32 	%r14, %r10, %r1;
	mov.u32 	%r15, %ctaid.x;
	mul.lo.s32 	%r16, %r1, %r15;
	mul.lo.s32 	%r115, %r14, %r1;
	sub.s32 	%r116, %r10, %r115;
	add.s32 	%r17, %r116, %r16;
	shl.b32 	%r117, %r110, 4;
	add.s32 	%r18, %r4, %r117;
	setp.ge.s32 	%p1, %r12, %r102;
	setp.ge.s32 	%p2, %r13, %r105;
	add.s32 	%r19, %r453, %r117;
	or.pred  	%p3, %p1, %p2;
	@%p3 bra 	$L__BB0_2;
	mad.lo.s32 	%r119, %r12, %r105, %r13;
	mul.wide.u32 	%rd6, %r119, 4;
	add.s64 	%rd5, %rd2, %rd6;
	// begin inline asm
	cp.async.cg.shared.global [%r19], [%rd5], 16;
	// end inline asm
	bra.uni 	$L__BB0_3;
$L__BB0_2:
	mov.f32 	%f1, 0f00000000;
	st.shared.v4.f32 	[%r19], {%f1, %f1, %f1, %f1};
$L__BB0_3:
	setp.gt.u32 	%p4, %r14, 31;
	@%p4 bra 	$L__BB0_7;
	setp.ge.s32 	%p5, %r14, %r105;
	setp.ge.s32 	%p6, %r17, %r103;
	or.pred  	%p7, %p5, %p6;
	@%p7 bra 	$L__BB0_6;
	mad.lo.s32 	%r121, %r14, %r103, %r17;
	mul.wide.s32 	%rd8, %r121, 4;
	add.s64 	%rd7, %rd3, %rd8;
	// begin inline asm
	cp.async.cg.shared.global [%r18], [%rd7], 16;
	// end inline asm
	bra.uni 	$L__BB0_7;
$L__BB0_6:
	mov.f32 	%f2, 0f00000000;
	st.shared.v4.f32 	[%r18], {%f2, %f2, %f2, %f2};
$L__BB0_7:
	// begin inline asm
	cp.async.wait_all;

	// end inline asm
	bar.sync 	0;
	add.s32 	%r125, %r105, 31;
	shr.s32 	%r126, %r125, 31;
	shr.u32 	%r127, %r126, 27;
	add.s32 	%r128, %r125, %r127;
	shr.s32 	%r20, %r128, 5;
	setp.lt.u32 	%p8, %r20, 2;
	mov.b32 	%r452, 0;
	mov.u32 	%r451, %r452;
	mov.u32 	%r450, %r452;
	mov.u32 	%r449, %r452;
	@%p8 bra 	$L__BB0_35;
	shl.b32 	%r132, %r3, 2;
	add.s32 	%r21, %r4, %r132;
	add.s32 	%r22, %r21, %r5;
	mul.lo.s32 	%r23, %r12, %r105;
	shl.b32 	%r24, %r8, 7;
	and.b32  	%r133, %r110, 3;
	shl.b32 	%r134, %r110, 3;
	and.b32  	%r135, %r134, 224;
	or.b32  	%r25, %r135, %r133;
	shr.u32 	%r136, %r7, 2;
	mad.lo.s32 	%r26, %r133, %r1, %r136;
	shl.b32 	%r27, %r1, 2;
	add.s32 	%r28, %r20, -1;
	add.s32 	%r137, %r105, -33;
	setp.lt.u32 	%p9, %r137, 32;
	mov.u32 	%r138, _ZN13matmul_tensor5shmemE;
	add.s32 	%r139, %r138, %r24;
	shl.b32 	%r140, %r10, 2;
	add.s32 	%r29, %r21, %r140;
	add.s32 	%r30, %r22, %r140;
	shl.b32 	%r141, %r9, 2;
	add.s32 	%r142, %r4, %r141;
	shl.b32 	%r143, %r25, 2;
	add.s32 	%r31, %r139, %r143;
	shl.b32 	%r144, %r26, 2;
	add.s32 	%r32, %r142, %r144;
	shl.b32 	%r145, %r1, 4;
	add.s32 	%r33, %r32, %r145;
	add.s32 	%r34, %r32, %r3;
	add.s32 	%r35, %r33, %r3;
	add.s32 	%r36, %r34, %r3;
	add.s32 	%r37, %r35, %r3;
	add.s32 	%r38, %r36, %r3;
	add.s32 	%r39, %r37, %r3;
	mov.b32 	%r449, 0;
	mov.b32 	%r448, 32;
	mov.u32 	%r450, %r449;
	mov.u32 	%r451, %r449;
	mov.u32 	%r452, %r449;
	@%p9 bra 	$L__BB0_26;
	add.s32 	%r40, %r19, %r5;
	add.s32 	%r148, %r21, %r24;
	add.s32 	%r41, %r148, %r143;
	shl.b32 	%r150, %r9, 2;
	add.s32 	%r151, %r22, %r150;
	add.s32 	%r42, %r151, %r144;
	shl.b32 	%r153, %r27, 2;
	add.s32 	%r43, %r42, %r153;
	add.s32 	%r44, %r42, %r3;
	add.s32 	%r45, %r43, %r3;
	add.s32 	%r46, %r44, %r3;
	add.s32 	%r47, %r45, %r3;
	and.b32  	%r154, %r28, -2;
	neg.s32 	%r439, %r154;
	sub.s32 	%r155, %r15, %r14;
	mul.lo.s32 	%r156, %r1, %r155;
	add.s32 	%r157, %r14, 64;
	mad.lo.s32 	%r158, %r103, %r157, %r156;
	add.s32 	%r436, %r158, %r10;
	shl.b32 	%r50, %r103, 6;
	add.s32 	%r159, %r14, 32;
	mad.lo.s32 	%r160, %r103, %r159, %r156;
	add.s32 	%r435, %r160, %r10;
	add.s32 	%r433, %r23, %r13;
	mov.b32 	%r449, 0;
	mov.b32 	%r438, 64;
	mov.u32 	%r434, %r13;
	mov.u32 	%r437, %r14;
$L__BB0_10:
	setp.ge.s32 	%p10, %r12, %r102;
	add.s32 	%r161, %r434, 32;
	setp.ge.s32 	%p11, %r161, %r105;
	add.s32 	%r162, %r433, 32;
	mul.wide.s32 	%rd9, %r162, 4;
	add.s64 	%rd1, %rd2, %rd9;
	or.pred  	%p12, %p10, %p11;
	@%p12 bra 	$L__BB0_12;
	// begin inline asm
	cp.async.cg.shared.global [%r29], [%rd1], 16;
	// end inline asm
	bra.uni 	$L__BB0_13;
$L__BB0_12:
	mov.f32 	%f3, 0f00000000;
	st.shared.v4.f32 	[%r29], {%f3, %f3, %f3, %f3};
$L__BB0_13:
	setp.gt.u32 	%p13, %r14, 31;
	@%p13 bra 	$L__BB0_17;
	setp.ge.s32 	%p14, %r17, %r103;
	add.s32 	%r164, %r437, 32;
	setp.ge.s32 	%p15, %r164, %r105;
	or.pred  	%p16, %p15, %p14;
	@%p16 bra 	$L__BB0_16;
	mul.wide.s32 	%rd12, %r435, 4;
	add.s64 	%rd11, %rd3, %rd12;
	// begin inline asm
	cp.async.cg.shared.global [%r30], [%rd11], 16;
	// end inline asm
	bra.uni 	$L__BB0_17;
$L__BB0_16:
	mov.f32 	%f4, 0f00000000;
	st.shared.v4.f32 	[%r30], {%f4, %f4, %f4, %f4};
$L__BB0_17:
	setp.lt.s32 	%p17, %r12, %r102;
	ld.shared.u32 	%r170, [%r31];
	ld.shared.u32 	%r171, [%r31+1024];
	ld.shared.u32 	%r172, [%r31+16];
	ld.shared.u32 	%r173, [%r31+1040];
	ld.shared.u32 	%r174, [%r32];
	ld.shared.u32 	%r175, [%r33];
	// begin inline asm
	mma.sync.aligned.m16n8k8.row.col.f32.tf32.tf32.f32         {%r452, %r451, %r450, %r449},     /* 'D' matrix */         {%r170, %r171, %r172, %r173},     /* 'A' matrix */         {%r174, %r175},             /* 'B' matrix */         {%r452, %r451, %r450, %r449}      /* 'C' matrix - Same as D  */;
	// end inline asm
	ld.shared.u32 	%r184, [%r31+32];
	ld.shared.u32 	%r185, [%r31+1056];
	ld.shared.u32 	%r186, [%r31+48];
	ld.shared.u32 	%r187, [%r31+1072];
	ld.shared.u32 	%r188, [%r34];
	ld.shared.u32 	%r189, [%r35];
	// begin inline asm
	mma.sync.aligned.m16n8k8.row.col.f32.tf32.tf32.f32         {%r452, %r451, %r450, %r449},     /* 'D' matrix */         {%r184, %r185, %r186, %r187},     /* 'A' matrix */         {%r188, %r189},             /* 'B' matrix */         {%r452, %r451, %r450, %r449}      /* 'C' matrix - Same as D  */;
	// end inline asm
	ld.shared.u32 	%r198, [%r31+64];
	ld.shared.u32 	%r199, [%r31+1088];
	ld.shared.u32 	%r200, [%r31+80];
	ld.shared.u32 	%r201, [%r31+1104];
	ld.shared.u32 	%r202, [%r36];
	ld.shared.u32 	%r203, [%r37];
	// begin inline asm
	mma.sync.aligned.m16n8k8.row.col.f32.tf32.tf32.f32         {%r452, %r451, %r450, %r449},     /* 'D' matrix */         {%r198, %r199, %r200, %r201},     /* 'A' matrix */         {%r202, %r203},             /* 'B' matrix */         {%r452, %r451, %r450, %r449}      /* 'C' matrix - Same as D  */;
	// end inline asm
	ld.shared.u32 	%r212, [%r31+96];
	ld.shared.u32 	%r213, [%r31+1120];
	ld.shared.u32 	%r214, [%r31+112];
	ld.shared.u32 	%r215, [%r31+1136];
	ld.shared.u32 	%r216, [%r38];
	ld.shared.u32 	%r217, [%r39];
	// begin inline asm
	mma.sync.aligned.m16n8k8.row.col.f32.tf32.tf32.f32         {%r452, %r451, %r450, %r449},     /* 'D' matrix */         {%r212, %r213, %r214, %r215},     /* 'A' matrix */         {%r216, %r217},             /* 'B' matrix */         {%r452, %r451, %r450, %r449}      /* 'C' matrix - Same as D  */;
	// end inline asm
	// begin inline asm
	cp.async.wait_all;

	// end inline asm
	bar.sync 	0;
	add.s32 	%r434, %r434, 64;
	add.s32 	%r437, %r437, 64;
	setp.lt.s32 	%p18, %r434, %r105;
	and.pred  	%p19, %p17, %p18;
	@%p19 bra 	$L__BB0_19;
	mov.f32 	%f5, 0f00000000;
	st.shared.v4.f32 	[%r19], {%f5, %f5, %f5, %f5};
	bra.uni 	$L__BB0_20;
$L__BB0_19:
	add.s64 	%rd13, %rd1, 128;
	// begin inline asm
	cp.async.cg.shared.global [%r19], [%rd13], 16;
	// end inline asm
$L__BB0_20:
	@%p13 bra 	$L__BB0_24;
	setp.lt.s32 	%p21, %r17, %r103;
	setp.lt.s32 	%p22, %r437, %r105;
	and.pred  	%p23, %p22, %p21;
	@%p23 bra 	$L__BB0_23;
	mov.f32 	%f6, 0f00000000;
	st.shared.v4.f32 	[%r40], {%f6, %f6, %f6, %f6};
	bra.uni 	$L__BB0_24;
$L__BB0_23:
	mul.wide.s32 	%rd15, %r436, 4;
	add.s64 	%rd14, %rd3, %rd15;
	// begin inline asm
	cp.async.cg.shared.global [%r40], [%rd14], 16;
	// end inline asm
$L__BB0_24:
	ld.shared.u32 	%r228, [%r41];
	ld.shared.u32 	%r229, [%r41+1024];
	ld.shared.u32 	%r230, [%r41+16];
	ld.shared.u32 	%r231, [%r41+1040];
	ld.shared.u32 	%r232, [%r42];
	ld.shared.u32 	%r233, [%r43];
	// begin inline asm
	mma.sync.aligned.m16n8k8.row.col.f32.tf32.tf32.f32         {%r452, %r451, %r450, %r449},     /* 'D' matrix */         {%r228, %r229, %r230, %r231},     /* 'A' matrix */         {%r232, %r233},             /* 'B' matrix */         {%r452, %r451, %r450, %r449}      /* 'C' matrix - Same as D  */;
	// end inline asm
	ld.shared.u32 	%r242, [%r41+32];
	ld.shared.u32 	%r243, [%r41+1056];
	ld.shared.u32 	%r244, [%r41+48];
	ld.shared.u32 	%r245, [%r41+1072];
	ld.shared.u32 	%r246, [%r44];
	ld.shared.u32 	%r247, [%r45];
	// begin inline asm
	mma.sync.aligned.m16n8k8.row.col.f32.tf32.tf32.f32         {%r452, %r451, %r450, %r449},     /* 'D' matrix */         {%r242, %r243, %r244, %r245},     /* 'A' matrix */         {%r246, %r247},             /* 'B' matrix */         {%r452, %r451, %r450, %r449}      /* 'C' matrix - Same as D  */;
	// end inline asm
	ld.shared.u32 	%r256, [%r41+64];
	ld.shared.u32 	%r257, [%r41+1088];
	ld.shared.u32 	%r258, [%r41+80];
	ld.shared.u32 	%r259, [%r41+1104];
	ld.shared.u32 	%r260, [%r46];
	ld.shared.u32 	%r261, [%r47];
	// begin inline asm
	mma.sync.aligned.m16n8k8.row.col.f32.tf32.tf32.f32         {%r452, %r451, %r450, %r449},     /* 'D' matrix */         {%r256, %r257, %r258, %r259},     /* 'A' matrix */         {%r260, %r261},             /* 'B' matrix */         {%r452, %r451, %r450, %r449}      /* 'C' matrix - Same as D  */;
	// end inline asm
	ld.shared.u32 	%r270, [%r41+96];
	ld.shared.u32 	%r271, [%r41+1120];
	ld.shared.u32 	%r272, [%r41+112];
	ld.shared.u32 	%r273, [%r41+1136];
	add.s32 	%r280, %r46, %r3;
	ld.shared.u32 	%r274, [%r280];
	add.s32 	%r281, %r47, %r3;
	ld.shared.u32 	%r275, [%r281];
	// begin inline asm
	mma.sync.aligned.m16n8k8.row.col.f32.tf32.tf32.f32         {%r452, %r451, %r450, %r449},     /* 'D' matrix */         {%r270, %r271, %r272, %r273},     /* 'A' matrix */         {%r274, %r275},             /* 'B' matrix */         {%r452, %r451, %r450, %r449}      /* 'C' matrix - Same as D  */;
	// end inline asm
	// begin inline asm
	cp.async.wait_all;

	// end inline asm
	bar.sync 	0;
	add.s32 	%r439, %r439, 2;
	add.s32 	%r438, %r438, 64;
	add.s32 	%r436, %r436, %r50;
	add.s32 	%r435, %r435, %r50;
	add.s32 	%r433, %r433, 64;
	setp.ne.s32 	%p24, %r439, 0;
	@%p24 bra 	$L__BB0_10;
	add.s32 	%r448, %r438, -32;
$L__BB0_26:
	and.b32  	%r283, %r28, 1;
	setp.eq.b32 	%p25, %r283, 1;
	not.pred 	%p26, %p25;
	mov.u32 	%r453, _ZN13matmul_tensor5shmemE;
	@%p26 bra 	$L__BB0_35;
	setp.lt.s32 	%p27, %r12, %r102;
	add.s32 	%r89, %r448, %r13;
	add.s32 	%r90, %r448, %r14;
	setp.lt.s32 	%p28, %r89, %r105;
	and.pred  	%p29, %p27, %p28;
	@%p29 bra 	$L__BB0_29;
	mov.f32 	%f7, 0f00000000;
	st.shared.v4.f32 	[%r29], {%f7, %f7, %f7, %f7};
	bra.uni 	$L__BB0_30;
$L__BB0_29:
	add.s32 	%r286, %r89, %r23;
	mul.wide.s32 	%rd17, %r286, 4;
	add.s64 	%rd16, %rd2, %rd17;
	// begin inline asm
	cp.async.cg.shared.global [%r29], [%rd16], 16;
	// end inline asm
$L__BB0_30:
	setp.gt.u32 	%p30, %r14, 31;
	@%p30 bra 	$L__BB0_34;
	setp.lt.s32 	%p31, %r17, %r103;
	setp.lt.s32 	%p32, %r90, %r105;
	and.pred  	%p33, %p32, %p31;
	@%p33 bra 	$L__BB0_33;
	mov.f32 	%f8, 0f00000000;
	st.shared.v4.f32 	[%r30], {%f8, %f8, %f8, %f8};
	bra.uni 	$L__BB0_34;
$L__BB0_33:
	mad.lo.s32 	%r288, %r90, %r103, %r17;
	mul.wide.s32 	%rd19, %r288, 4;
	add.s64 	%rd18, %rd3, %rd19;
	// begin inline asm
	cp.async.cg.shared.global [%r30], [%rd18], 16;
	// end inline asm
$L__BB0_34:
	ld.shared.u32 	%r293, [%r31];
	ld.shared.u32 	%r294, [%r31+1024];
	ld.shared.u32 	%r295, [%r31+16];
	ld.shared.u32 	%r296, [%r31+1040];
	ld.shared.u32 	%r297, [%r32];
	ld.shared.u32 	%r298, [%r33];
	// begin inline asm
	mma.sync.aligned.m16n8k8.row.col.f32.tf32.tf32.f32         {%r452, %r451, %r450, %r449},     /* 'D' matrix */         {%r293, %r294, %r295, %r296},     /* 'A' matrix */         {%r297, %r298},             /* 'B' matrix */         {%r452, %r451, %r450, %r449}      /* 'C' matrix - Same as D  */;
	// end inline asm
	ld.shared.u32 	%r307, [%r31+32];
	ld.shared.u32 	%r308, [%r31+1056];
	ld.shared.u32 	%r309, [%r31+48];
	ld.shared.u32 	%r310, [%r31+1072];
	ld.shared.u32 	%r311, [%r34];
	ld.shared.u32 	%r312, [%r35];
	// begin inline asm
	mma.sync.aligned.m16n8k8.row.col.f32.tf32.tf32.f32         {%r452, %r451, %r450, %r449},     /* 'D' matrix */         {%r307, %r308, %r309, %r310},     /* 'A' matrix */         {%r311, %r312},             /* 'B' matrix */         {%r452, %r451, %r450, %r449}      /* 'C' matrix - Same as D  */;
	// end inline asm
	ld.shared.u32 	%r321, [%r31+64];
	ld.shared.u32 	%r322, [%r31+1088];
	ld.shared.u32 	%r323, [%r31+80];
	ld.shared.u32 	%r324, [%r31+1104];
	ld.shared.u32 	%r325, [%r36];
	ld.shared.u32 	%r326, [%r37];
	// begin inline asm
	mma.sync.aligned.m16n8k8.row.col.f32.tf32.tf32.f32         {%r452, %r451, %r450, %r449},     /* 'D' matrix */         {%r321, %r322, %r323, %r324},     /* 'A' matrix */         {%r325, %r326},             /* 'B' matrix */         {%r452, %r451, %r450, %r449}      /* 'C' matrix - Same as D  */;
	// end inline asm
	ld.shared.u32 	%r335, [%r31+96];
	ld.shared.u32 	%r336, [%r31+1120];
	ld.shared.u32 	%r337, [%r31+112];
	ld.shared.u32 	%r338, [%r31+1136];
	ld.shared.u32 	%r339, [%r38];
	ld.shared.u32 	%r340, [%r39];
	// begin inline asm
	mma.sync.aligned.m16n8k8.row.col.f32.tf32.tf32.f32         {%r452, %r451, %r450, %r449},     /* 'D' matrix */         {%r335, %r336, %r337, %r338},     /* 'A' matrix */         {%r339, %r340},             /* 'B' matrix */         {%r452, %r451, %r450, %r449}      /* 'C' matrix - Same as D  */;
	// end inline asm
	// begin inline asm
	cp.async.wait_all;

	// end inline asm
	bar.sync 	0;
	add.s32 	%r345, %r454, %r3;
	add.s32 	%r454, %r345, %r454;
	mov.u32 	%r453, %r21;
$L__BB0_35:
	shl.b32 	%r402, %r8, 7;
	add.s32 	%r403, %r453, %r402;
	add.s32 	%r404, %r454, %r9;
	shl.b32 	%r405, %r404, 2;
	mov.u32 	%r406, _ZN13matmul_tensor5shmemE;
	add.s32 	%r407, %r406, %r405;
	and.b32  	%r408, %r110, 3;
	shl.b32 	%r409, %r110, 3;
	and.b32  	%r410, %r409, 224;
	or.b32  	%r411, %r410, %r408;
	shr.u32 	%r412, %r110, 2;
	and.b32  	%r413, %r412, 7;
	mad.lo.s32 	%r414, %r408, %r1, %r413;
	shl.b32 	%r415, %r411, 2;
	add.s32 	%r416, %r403, %r415;
	ld.shared.u32 	%r350, [%r416];
	ld.shared.u32 	%r351, [%r416+1024];
	ld.shared.u32 	%r352, [%r416+16];
	ld.shared.u32 	%r353, [%r416+1040];
	shl.b32 	%r417, %r414, 2;
	add.s32 	%r418, %r407, %r417;
	ld.shared.u32 	%r354, [%r418];
	shl.b32 	%r419, %r1, 4;
	add.s32 	%r420, %r418, %r419;
	ld.shared.u32 	%r355, [%r420];
	// begin inline asm
	mma.sync.aligned.m16n8k8.row.col.f32.tf32.tf32.f32         {%r452, %r451, %r450, %r449},     /* 'D' matrix */         {%r350, %r351, %r352, %r353},     /* 'A' matrix */         {%r354, %r355},             /* 'B' matrix */         {%r452, %r451, %r450, %r449}      /* 'C' matrix - Same as D  */;
	// end inline asm
	ld.shared.u32 	%r364, [%r416+32];
	ld.shared.u32 	%r365, [%r416+1056];
	ld.shared.u32 	%r366, [%r416+48];
	ld.shared.u32 	%r367, [%r416+1072];
	add.s32 	%r421, %r418, %r3;
	ld.shared.u32 	%r368, [%r421];
	add.s32 	%r422, %r420, %r3;
	ld.shared.u32 	%r369, [%r422];
	// begin inline asm
	mma.sync.aligned.m16n8k8.row.col.f32.tf32.tf32.f32         {%r452, %r451, %r450, %r449},     /* 'D' matrix */         {%r364, %r365, %r366, %r367},     /* 'A' matrix */         {%r368, %r369},             /* 'B' matrix */         {%r452, %r451, %r450, %r449}      /* 'C' matrix - Same as D  */;
	// end inline asm
	ld.shared.u32 	%r378, [%r416+64];
	ld.shared.u32 	%r379, [%r416+1088];
	ld.shared.u32 	%r380, [%r416+80];
	ld.shared.u32 	%r381, [%r416+1104];
	add.s32 	%r423, %r421, %r3;
	ld.shared.u32 	%r382, [%r423];
	add.s32 	%r424, %r422, %r3;
	ld.shared.u32 	%r383, [%r424];
	// begin inline asm
	mma.sync.aligned.m16n8k8.row.col.f32.tf32.tf32.f32         {%r452, %r451, %r450, %r449},     /* 'D' matrix */         {%r378, %r379, %r380, %r381},     /* 'A' matrix */         {%r382, %r383},             /* 'B' matrix */         {%r452, %r451, %r450, %r449}      /* 'C' matrix - Same as D  */;
	// end inline asm
	ld.shared.u32 	%r392, [%r416+96];
	ld.shared.u32 	%r393, [%r416+1120];
	ld.shared.u32 	%r394, [%r416+112];
	ld.shared.u32 	%r395, [%r416+1136];
	add.s32 	%r425, %r423, %r3;
	ld.shared.u32 	%r396, [%r425];
	add.s32 	%r426, %r424, %r3;
	ld.shared.u32 	%r397, [%r426];
	// begin inline asm
	mma.sync.aligned.m16n8k8.row.col.f32.tf32.tf32.f32         {%r452, %r451, %r450, %r449},     /* 'D' matrix */         {%r392, %r393, %r394, %r395},     /* 'A' matrix */         {%r396, %r397},             /* 'B' matrix */         {%r452, %r451, %r450, %r449}      /* 'C' matrix - Same as D  */;
	// end inline asm
	cvta.to.global.u64 	%rd20, %rd4;
	mul.lo.s32 	%r427, %r103, %r11;
	cvt.u64.u32 	%rd21, %r427;
	cvt.u64.u32 	%rd22, %r16;
	add.s64 	%rd23, %rd21, %rd22;
	mad.lo.s32 	%r428, %r8, %r103, %r9;
	cvt.s64.s32 	%rd24, %r428;
	add.s64 	%rd25, %rd23, %rd24;
	shl.b64 	%rd26, %rd25, 2;
	add.s64 	%rd27, %rd20, %rd26;
	shl.b32 	%r429, %r110, 1;
	and.b32  	%r430, %r429, 6;
	mad.lo.s32 	%r431, %r413, %r103, %r430;
	shl.b32 	%r432, %r103, 3;
	mul.wide.s32 	%rd28, %r431, 4;
	add.s64 	%rd29, %rd27, %rd28;
	st.global.u32 	[%rd29], %r452;
	st.global.u32 	[%rd29+4], %r451;
	mul.wide.s32 	%rd30, %r432, 4;
	add.s64 	%rd31, %rd29, %rd30;
	st.global.u32 	[%rd31], %r450;
	st.global.u32 	[%rd31+4], %r449;
	ret;

}


// ===== COMPILED SASS (sm_100) =====

	.target	sm_100

	.elftype	@"ET_EXEC"


//--------------------- .note.nv.tkinfo           --------------------------
	.section	.note.nv.tkinfo,"",@"SHT_NOTE"
	.sectionflags	@"SHF_NOTE_NV_TKINFO"
	.tkinfo
        /*0018*/ 	.word	0x00000002
        /*0030*/ 	.string	""
        /*0030*/ 	.string	"ptxas"
        /*0030*/ 	.string	"Cuda compilation tools, release 13.0, V13.0.88"
        /*0030*/ 	.string	"Build cuda_13.0.r13.0/compiler.36424714_0"
        /*0030*/ 	.string	"-arch sm_100 -m 64 "



//--------------------- .note.nv.cuinfo           --------------------------
	.section	.note.nv.cuinfo,"",@"SHT_NOTE"
	.sectionflags	@"SHF_NOTE_NV_CUINFO"
        /*0018*/ 	.short	0x0002
        /*001a*/ 	.short	0x0064
        /*001c*/ 	.short	0x0082
	.zero		2


//--------------------- .nv.info                  --------------------------
	.section	.nv.info,"",@"SHT_CUDA_INFO"
	.align	4


	//----- nvinfo : EIATTR_REGCOUNT
	.align		4
        /*0000*/ 	.byte	0x04, 0x2f
        /*0002*/ 	.short	(.L_1 - .L_0)
	.align		4
.L_0:
        /*0004*/ 	.word	index@(_ZN13matmul_tensor13matmul_tensorEiiiPKfS1_Pf)
        /*0008*/ 	.word	0x00000034


	//----- nvinfo : EIATTR_FRAME_SIZE
	.align		4
.L_1:
        /*000c*/ 	.byte	0x04, 0x11
        /*000e*/ 	.short	(.L_3 - .L_2)
	.align		4
.L_2:
        /*0010*/ 	.word	index@(_ZN13matmul_tensor13matmul_tensorEiiiPKfS1_Pf)
        /*0014*/ 	.word	0x00000000


	//----- nvinfo : EIATTR_MIN_STACK_SIZE
	.align		4
.L_3:
        /*0018*/ 	.byte	0x04, 0x12
        /*001a*/ 	.short	(.L_5 - .L_4)
	.align		4
.L_4:
        /*001c*/ 	.word	index@(_ZN13matmul_tensor13matmul_tensorEiiiPKfS1_Pf)
        /*0020*/ 	.word	0x00000000
.L_5:


//--------------------- .nv.compat                --------------------------
	.section	.nv.compat,"",@"SHT_CUDA_COMPAT_INFO"
	.align	4
        /*0000*/ 	.byte	0x02, 0x09, 0x00, 0x00, 0x02, 0x02, 0x01, 0x00, 0x02, 0x05, 0x05, 0x00, 0x03, 0x07, 0x01, 0x01
        /*0010*/ 	.byte	0x02, 0x03, 0x00, 0x00, 0x02, 0x06, 0x01, 0x00, 0x04, 0x0b, 0x08, 0x00, 0x09, 0x00, 0x00, 0x00
        /*0020*/ 	.byte	0x00, 0x00, 0x00, 0x00


//--------------------- .nv.info._ZN13matmul_tensor13matmul_tensorEiiiPKfS1_Pf --------------------------
	.section	.nv.info._ZN13matmul_tensor13matmul_tensorEiiiPKfS1_Pf,"",@"SHT_CUDA_INFO"
	.sectionflags	@""
	.align	4


	//----- nvinfo : EIATTR_CUDA_API_VERSION
	.align		4
        /*0000*/ 	.byte	0x04, 0x37
        /*0002*/ 	.short	(.L_7 - .L_6)
.L_6:
        /*0004*/ 	.word	0x00000082


	//----- nvinfo : EIATTR_KPARAM_INFO
	.align		4
.L_7:
        /*0008*/ 	.byte	0x04, 0x17
        /*000a*/ 	.short	(.L_9 - .L_8)
.L_8:
        /*000c*/ 	.word	0x00000000
        /*0010*/ 	.short	0x0005
        /*0012*/ 	.short	0x0020
        /*0014*/ 	.byte	0x00, 0xf5, 0x21, 0x00


	//----- nvinfo : EIATTR_KPARAM_INFO
	.align		4
.L_9:
        /*0018*/ 	.byte	0x04, 0x17
        /*001a*/ 	.short	(.L_11 - .L_10)
.L_10:
        /*001c*/ 	.word	0x00000000
        /*0020*/ 	.short	0x0004
        /*0022*/ 	.short	0x0018
        /*0024*/ 	.byte	0x00, 0xf5, 0x21, 0x00


	//----- nvinfo : EIATTR_KPARAM_INFO
	.align		4
.L_11:
        /*0028*/ 	.byte	0x04, 0x17
        /*002a*/ 	.short	(.L_13 - .L_12)
.L_12:
        /*002c*/ 	.word	0x00000000
        /*0030*/ 	.short	0x0003
        /*0032*/ 	.short	0x0010
        /*0034*/ 	.byte	0x00, 0xf5, 0x21, 0x00


	//----- nvinfo : EIATTR_KPARAM_INFO
	.align		4
.L_13:
        /*0038*/ 	.byte	0x04, 0x17
        /*003a*/ 	.short	(.L_15 - .L_14)
.L_14:
        /*003c*/ 	.word	0x00000000
        /*0040*/ 	.short	0x0002
        /*0042*/ 	.short	0x0008
        /*0044*/ 	.byte	0x00, 0xf0, 0x11, 0x00


	//----- nvinfo : EIATTR_KPARAM_INFO
	.align		4
.L_15:
        /*0048*/ 	.byte	0x04, 0x17
        /*004a*/ 	.short	(.L_17 - .L_16)
.L_16:
        /*004c*/ 	.word	0x00000000
        /*0050*/ 	.short	0x0001
        /*0052*/ 	.short	0x0004
        /*0054*/ 	.byte	0x00, 0xf0, 0x11, 0x00


	//----- nvinfo : EIATTR_KPARAM_INFO
	.align		4
.L_17:
        /*0058*/ 	.byte	0x04, 0x17
        /*005a*/ 	.short	(.L_19 - .L_18)
.L_18:
        /*005c*/ 	.word	0x00000000
        /*0060*/ 	.short	0x0000
        /*0062*/ 	.short	0x0000
        /*0064*/ 	.byte	0x00, 0xf0, 0x11, 0x00


	//----- nvinfo : EIATTR_SPARSE_MMA_MASK
	.align		4
.L_19:
        /*0068*/ 	.byte	0x03, 0x50
        /*006a*/ 	.short	0x0000


	//----- nvinfo : EIATTR_MAXREG_COUNT
	.align		4
        /*006c*/ 	.byte	0x03, 0x1b
        /*006e*/ 	.short	0x00ff


	//----- nvinfo : EIATTR_NUM_BARRIERS
	.align		4
        /*0070*/ 	.byte	0x02, 0x4c
        /*0072*/ 	.byte	0x01
	.zero		1


	//----- nvinfo : EIATTR_MERCURY_ISA_VERSION
	.align		4
        /*0074*/ 	.byte	0x03, 0x5f
        /*0076*/ 	.short	0x0101


	//----- nvinfo : EIATTR_VRC_CTA_INIT_COUNT
	.align		4
        /*0078*/ 	.byte	0x02, 0x4a
	.zero		1
	.zero		1


	//----- nvinfo : EIATTR_EXIT_INSTR_OFFSETS
	.align		4
        /*007c*/ 	.byte	0x04, 0x1c
        /*007e*/ 	.short	(.L_21 - .L_20)


	//   ....[0]....
.L_20:
        /*0080*/ 	.word	0x00001a60


	//----- nvinfo : EIATTR_CRS_STACK_SIZE
	.align		4
.L_21:
        /*0084*/ 	.byte	0x04, 0x1e
        /*0086*/ 	.short	(.L_23 - .L_22)
.L_22:
        /*0088*/ 	.word	0x00000000


	//----- nvinfo : EIATTR_CBANK_PARAM_SIZE
	.align		4
.L_23:
        /*008c*/ 	.byte	0x03, 0x19
        /*008e*/ 	.short	0x0028


	//----- nvinfo : EIATTR_PARAM_CBANK
	.align		4
        /*0090*/ 	.byte	0x04, 0x0a
        /*0092*/ 	.short	(.L_25 - .L_24)
	.align		4
.L_24:
        /*0094*/ 	.word	index@(.nv.constant0._ZN13matmul_tensor13matmul_tensorEiiiPKfS1_Pf)
        /*0098*/ 	.short	0x0380
        /*009a*/ 	.short	0x0028


	//----- nvinfo : EIATTR_SW_WAR
	.align		4
.L_25:
        /*009c*/ 	.byte	0x04, 0x36
        /*009e*/ 	.short	(.L_27 - .L_26)
.L_26:
        /*00a0*/ 	.word	0x00000008
.L_27:


//--------------------- .nv.callgraph             --------------------------
	.section	.nv.callgraph,"",@"SHT_CUDA_CALLGRAPH"
	.align	4
	.sectionentsize	8
	.align		4
        /*0000*/ 	.word	0x00000000
	.align		4
        /*0004*/ 	.word	0xffffffff
	.align		4
        /*0008*/ 	.word	0x00000000
	.align		4
        /*000c*/ 	.word	0xfffffffe
	.align		4
        /*0010*/ 	.word	0x00000000
	.align		4
        /*0014*/ 	.word	0xfffffffd
	.align		4
        /*0018*/ 	.word	0x00000000
	.align		4
        /*001c*/ 	.word	0xfffffffc


//--------------------- .text._ZN13matmul_tensor13matmul_tensorEiiiPKfS1_Pf --------------------------
	.section	.text._ZN13matmul_tensor13matmul_tensorEiiiPKfS1_Pf,"ax",@progbits
	.align	128
        .global         _ZN13matmul_tensor13matmul_tensorEiiiPKfS1_Pf
        .type           _ZN13matmul_tensor13matmul_tensorEiiiPKfS1_Pf,@function
        .size           _ZN13matmul_tensor13matmul_tensorEiiiPKfS1_Pf,(.L_x_16 - _ZN13matmul_tensor13matmul_tensorEiiiPKfS1_Pf)
        .other          _ZN13matmul_tensor13matmul_tensorEiiiPKfS1_Pf,@"STO_CUDA_ENTRY STV_DEFAULT"
_ZN13matmul_tensor13matmul_tensorEiiiPKfS1_Pf:
.text._ZN13matmul_tensor13matmul_tensorEiiiPKfS1_Pf:
[----:B------:R-:W-:Y:S08]  /*0000*/  LDC R1, c[0x0][0x37c] ;  /* 0x0000df00ff017b82 */ /* 0x000ff00000000800 */
[----:B------:R-:W1:Y:S01]  /*0010*/  LDC R10, c[0x0][0x360] ;  /* 0x0000d800ff0a7b82 */ /* 0x000e620000000800 */
[----:B------:R-:W2:Y:S01]  /*0020*/  S2R R3, SR_TID.Y ;  /* 0x0000000000037919 */ /* 0x000ea20000002200 */
[----:B------:R-:W3:Y:S01]  /*0030*/  LDCU UR7, c[0x0][0x388] ;  /* 0x00007100ff0777ac */ /* 0x000ee20008000800 */
[----:B------:R-:W-:Y:S01]  /*0040*/  MOV R24, 0x400 ;  /* 0x0000040000187802 */ /* 0x000fe20000000f00 */
[----:B------:R-:W-:Y:S01]  /*0050*/  BSSY.RECONVERGENT B0, `(.L_x_0) ;  /* 0x0000048000007945 */ /* 0x000fe20003800200 */
[----:B------:R-:W2:Y:S01]  /*0060*/  S2R R2, SR_TID.X ;  /* 0x0000000000027919 */ /* 0x000ea20000002100 */
[----:B------:R-:W4:Y:S02]  /*0070*/  LDCU UR8, c[0x0][0x380] ;  /* 0x00007000ff0877ac */ /* 0x000f240008000800 */
[----:B------:R-:W5:Y:S01]  /*0080*/  S2UR UR4, SR_CTAID.Y ;  /* 0x00000000000479c3 */ /* 0x000f620000002600 */
[----:B------:R-:W3:Y:S01]  /*0090*/  S2R R11, SR_CgaCtaId ;  /* 0x00000000000b7919 */ /* 0x000ee20000008800 */
[----:B------:R-:W4:Y:S06]  /*00a0*/  LDCU.64 UR10, c[0x0][0x358] ;  /* 0x00006b00ff0a77ac */ /* 0x000f2c0008000a00 */
[----:B------:R-:W5:Y:S01]  /*00b0*/  LDC R17, c[0x0][0x364] ;  /* 0x0000d900ff117b82 */ /* 0x000f620000000800 */
[----:B-1----:R-:W1:Y:S01]  /*00c0*/  I2F.U32.RP R0, R10 ;  /* 0x0000000a00007306 */ /* 0x002e620000209000 */
[----:B------:R-:W-:-:S06]  /*00d0*/  ISETP.NE.U32.AND P3, PT, R10, RZ, PT ;  /* 0x000000ff0a00720c */ /* 0x000fcc0003f65070 */
[----:B------:R-:W4:Y:S01]  /*00e0*/  S2UR UR12, SR_CTAID.X ;  /* 0x00000000000c79c3 */ /* 0x000f220000002500 */
[----:B--2---:R-:W-:Y:S01]  /*00f0*/  IMAD R3, R10, R3, R2 ;  /* 0x000000030a037224 */ /* 0x004fe200078e0202 */
[----:B-1----:R-:W1:Y:S01]  /*0100*/  MUFU.RCP R0, R0 ;  /* 0x0000000000007308 */ /* 0x002e620000001000 */
[----:B-----5:R-:W-:Y:S01]  /*0110*/  IMAD R9, R17, UR4, RZ ;  /* 0x0000000411097c24 */ /* 0x020fe2000f8e02ff */
[----:B---3--:R-:W-:Y:S02]  /*0120*/  LEA R24, R11, R24, 0x18 ;  /* 0x000000180b187211 */ /* 0x008fe400078ec0ff */
[----:B------:R-:W-:Y:S01]  /*0130*/  SHF.L.U32 R19, R3, 0x2, RZ ;  /* 0x0000000203137819 */ /* 0x000fe200000006ff */
[----:B------:R-:W-:Y:S01]  /*0140*/  IMAD.SHL.U32 R9, R9, 0x4, RZ ;  /* 0x0000000409097824 */ /* 0x000fe200078e00ff */
[----:B------:R-:W-:Y:S01]  /*0150*/  SHF.R.U32.HI R2, RZ, 0x3, R3 ;  /* 0x00000003ff027819 */ /* 0x000fe20000011603 */
[----:B------:R-:W-:Y:S01]  /*0160*/  IMAD R11, R17, 0x200, R24 ;  /* 0x00000200110b7824 */ /* 0x000fe200078e0218 */
[----:B------:R-:W-:-:S02]  /*0170*/  LOP3.LUT R23, R19, 0x1c, RZ, 0xc0, !PT ;  /* 0x0000001c13177812 */ /* 0x000fc400078ec0ff */
[----:B------:R-:W-:Y:S01]  /*0180*/  IADD3 R44, PT, PT, R2, R9, RZ ;  /* 0x00000009022c7210 */ /* 0x000fe20007ffe0ff */
[----:B----4-:R-:W-:Y:S01]  /*0190*/  IMAD R8, R10, UR12, RZ ;  /* 0x0000000c0a087c24 */ /* 0x010fe2000f8e02ff */
[----:B------:R-:W-:Y:S02]  /*01a0*/  ISETP.GE.AND P0, PT, R23, UR7, PT ;  /* 0x0000000717007c0c */ /* 0x000fe4000bf06270 */
[CC--:B------:R-:W-:Y:S02]  /*01b0*/  LEA R40, R3.reuse, R24.reuse, 0x4 ;  /* 0x0000001803287211 */ /* 0x0c0fe400078e20ff */
[----:B------:R-:W-:Y:S01]  /*01c0*/  ISETP.GE.OR P0, PT, R44, UR8, P0 ;  /* 0x000000082c007c0c */ /* 0x000fe20008706670 */
[----:B-1----:R-:W-:Y:S01]  /*01d0*/  VIADD R4, R0, 0xffffffe ;  /* 0x0ffffffe00047836 */ /* 0x002fe20000000000 */
[----:B------:R-:W-:Y:S02]  /*01e0*/  SHF.R.U32.HI R16, RZ, 0x2, R3 ;  /* 0x00000002ff107819 */ /* 0x000fe40000011603 */
[----:B------:R-:W-:Y:S01]  /*01f0*/  LOP3.LUT R0, R3, 0x1f, RZ, 0xc0, !PT ;  /* 0x0000001f03007812 */ /* 0x000fe200078ec0ff */
[----:B------:R1:W2:Y:S01]  /*0200*/  F2I.FTZ.U32.TRUNC.NTZ R5, R4 ;  /* 0x0000000400057305 */ /* 0x0002a2000021f000 */
[----:B------:R-:W-:-:S02]  /*0210*/  MOV R18, R24 ;  /* 0x0000001800127202 */ /* 0x000fc40000000f00 */
[----:B------:R-:W-:Y:S02]  /*0220*/  LOP3.LUT R21, R2, 0x7fff0, RZ, 0xc0, !PT ;  /* 0x0007fff002157812 */ /* 0x000fe400078ec0ff */
[----:B------:R-:W-:Y:S01]  /*0230*/  LOP3.LUT R16, R16, 0x18, RZ, 0xc0, !PT ;  /* 0x0000001810107812 */ /* 0x000fe200078ec0ff */
[----:B-1----:R-:W-:Y:S02]  /*0240*/  IMAD.MOV.U32 R4, RZ, RZ, RZ ;  /* 0x000000ffff047224 */ /* 0x002fe400078e00ff */
[----:B--2---:R-:W-:-:S04]  /*0250*/  IMAD.MOV R7, RZ, RZ, -R5 ;  /* 0x000000ffff077224 */ /* 0x004fc800078e0a05 */
[----:B------:R-:W-:-:S04]  /*0260*/  IMAD R7, R7, R10, RZ ;  /* 0x0000000a07077224 */ /* 0x000fc800078e02ff */
[----:B------:R-:W-:-:S06]  /*0270*/  IMAD.HI.U32 R4, R5, R7, R4 ;  /* 0x0000000705047227 */ /* 0x000fcc00078e0004 */
[----:B------:R-:W-:Y:S02]  /*0280*/  IMAD.HI.U32 R49, R4, R19, RZ ;  /* 0x0000001304317227 */ /* 0x000fe400078e00ff */
[----:B------:R-:W1:Y:S02]  /*0290*/  @!P0 LDC.64 R4, c[0x0][0x390] ;  /* 0x0000e400ff048b82 */ /* 0x000e640000000a00 */
[----:B------:R-:W-:-:S04]  /*02a0*/  IMAD.MOV R7, RZ, RZ, -R49 ;  /* 0x000000ffff077224 */ /* 0x000fc800078e0a31 */
[----:B------:R-:W-:-:S05]  /*02b0*/  IMAD R7, R10, R7, R19 ;  /* 0x000000070a077224 */ /* 0x000fca00078e0213 */
[----:B------:R-:W-:-:S13]  /*02c0*/  ISETP.GE.U32.AND P1, PT, R7, R10, PT ;  /* 0x0000000a0700720c */ /* 0x000fda0003f26070 */
[----:B------:R-:W-:Y:S02]  /*02d0*/  @P1 IMAD.IADD R7, R7, 0x1, -R10 ;  /* 0x0000000107071824 */ /* 0x000fe400078e0a0a */
[----:B------:R-:W-:-:S03]  /*02e0*/  @P1 VIADD R49, R49, 0x1 ;  /* 0x0000000131311836 */ /* 0x000fc60000000000 */
[----:B------:R-:W-:Y:S01]  /*02f0*/  ISETP.GE.U32.AND P2, PT, R7, R10, PT ;  /* 0x0000000a0700720c */ /* 0x000fe20003f46070 */
[----:B------:R-:W-:-:S04]  /*0300*/  @!P0 IMAD R7, R44, UR7, R23 ;  /* 0x000000072c078c24 */ /* 0x000fc8000f8e0217 */
[----:B-1----:R-:W-:-:S04]  /*0310*/  @!P0 IMAD.WIDE.U32 R4, R7, 0x4, R4 ;  /* 0x0000000407048825 */ /* 0x002fc800078e0004 */
[----:B------:R-:W-:Y:S01]  /*0320*/  IMAD.SHL.U32 R7, R17, 0x80, RZ ;  /* 0x0000008011077824 */ /* 0x000fe200078e00ff */
[----:B------:R-:W-:Y:S01]  /*0330*/  @!PT LDS RZ, [RZ] ;  /* 0x00000000fffff984 */ /* 0x000fe20000000800 */
[----:B------:R-:W-:Y:S01]  /*0340*/  @!PT LDS RZ, [RZ] ;  /* 0x00000000fffff984 */ /* 0x000fe20000000800 */
[----:B------:R-:W-:Y:S01]  /*0350*/  @!PT LDS RZ, [RZ] ;  /* 0x00000000fffff984 */ /* 0x000fe20000000800 */
[----:B------:R1:W-:Y:S03]  /*0360*/  @!P0 LDGSTS.E.BYPASS.128 [R40], desc[UR10][R4.64] ;  /* 0x0000000004288fae */ /* 0x0003e6000b98180a */
[----:B------:R-:W-:Y:S01]  /*0370*/  @P2 VIADD R49, R49, 0x1 ;  /* 0x0000000131312836 */ /* 0x000fe20000000000 */
[----:B------:R1:W-:Y:S01]  /*0380*/  @P0 STS.128 [R40], RZ ;  /* 0x000000ff28000388 */ /* 0x0003e20000000c00 */
[----:B------:R-:W-:-:S04]  /*0390*/  @!P3 LOP3.LUT R49, RZ, R10, RZ, 0x33, !PT ;  /* 0x0000000aff31b212 */ /* 0x000fc800078e33ff */
[C---:B------:R-:W-:Y:S02]  /*03a0*/  ISETP.GT.U32.AND P1, PT, R49.reuse, 0x1f, PT ;  /* 0x0000001f3100780c */ /* 0x040fe40003f24070 */
[----:B------:R-:W-:-:S05]  /*03b0*/  IADD3 R13, PT, PT, -R49, RZ, RZ ;  /* 0x000000ff310d7210 */ /* 0x000fca0007ffe1ff */
[----:B------:R-:W-:-:S04]  /*03c0*/  IMAD R13, R10, R13, R19 ;  /* 0x0000000d0a0d7224 */ /* 0x000fc800078e0213 */
[----:B------:R-:W-:Y:S02]  /*03d0*/  IMAD.IADD R42, R8, 0x1, R13 ;  /* 0x00000001082a7824 */ /* 0x000fe400078e020d */
[----:B-1----:R-:W-:Y:S05]  /*03e0*/  @P1 BRA `(.L_x_1) ;  /* 0x0000000000381947 */ /* 0x002fea0003800000 */
[----:B------:R-:W1:Y:S01]  /*03f0*/  LDC R15, c[0x0][0x384] ;  /* 0x0000e100ff0f7b82 */ /* 0x000e620000000800 */
[----:B------:R-:W-:Y:S01]  /*0400*/  IMAD R13, R3, 0x10, R11 ;  /* 0x00000010030d7824 */ /* 0x000fe200078e020b */
[----:B-1----:R-:W-:-:S04]  /*0410*/  ISETP.GE.AND P0, PT, R42, R15, PT ;  /* 0x0000000f2a00720c */ /* 0x002fc80003f06270 */
[----:B------:R-:W-:-:S13]  /*0420*/  ISETP.GE.OR P0, PT, R49, UR7, P0 ;  /* 0x0000000731007c0c */ /* 0x000fda0008706670 */
[----:B------:R-:W-:Y:S05]  /*0430*/  @P0 BRA `(.L_x_2) ;  /* 0x0000000000200947 */ /* 0x000fea0003800000 */
[----:B------:R-:W1:Y:S01]  /*0440*/  LDC.64 R4, c[0x0][0x398] ;  /* 0x0000e600ff047b82 */ /* 0x000e620000000a00 */
[----:B------:R-:W-:-:S04]  /*0450*/  IMAD R15, R49, R15, R42 ;  /* 0x0000000f310f7224 */ /* 0x000fc800078e022a */
[----:B-1----:R-:W-:-:S05]  /*0460*/  IMAD.WIDE R4, R15, 0x4, R4 ;  /* 0x000000040f047825 */ /* 0x002fca00078e0204 */
[----:B------:R-:W-:Y:S01]  /*0470*/  @!PT LDS RZ, [RZ] ;  /* 0x00000000fffff984 */ /* 0x000fe20000000800 */
[----:B------:R-:W-:Y:S01]  /*0480*/  @!PT LDS RZ, [RZ] ;  /* 0x00000000fffff984 */ /* 0x000fe20000000800 */
[----:B------:R-:W-:Y:S01]  /*0490*/  @!PT LDS RZ, [RZ] ;  /* 0x00000000fffff984 */ /* 0x000fe20000000800 */
[----:B------:R1:W-:Y:S01]  /*04a0*/  LDGSTS.E.BYPASS.128 [R13], desc[UR10][R4.64] ;  /* 0x00000000040d7fae */ /* 0x0003e2000b98180a */
[----:B------:R-:W-:Y:S05]  /*04b0*/  BRA `(.L_x_1) ;  /* 0x0000000000047947 */ /* 0x000fea0003800000 */
.L_x_2:
[----:B------:R2:W-:Y:S02]  /*04c0*/  STS.128 [R13], RZ ;  /* 0x000000ff0d007388 */ /* 0x0005e40000000c00 */
.L_x_1:
[----:B------:R-:W-:Y:S05]  /*04d0*/  BSYNC.RECONVERGENT B0 ;  /* 0x0000000000007941 */ /* 0x000fea0003800200 */
.L_x_0:
[----:B------:R-:W0:Y:S01]  /*04e0*/  LDGDEPBAR ;  /* 0x00000000000079af */ /* 0x000e220000000000 */
[----:B------:R-:W-:Y:S01]  /*04f0*/  UIADD3 UR4, UPT, UPT, UR7, 0x1f, URZ ;  /* 0x0000001f07047890 */ /* 0x000fe2000fffe0ff */
[----:B-12---:R-:W-:Y:S02]  /*0500*/  CS2R R12, SRZ ;  /* 0x00000000000c7805 */ /* 0x006fe4000001ff00 */
[----:B------:R-:W-:Y:S01]  /*0510*/  CS2R R14, SRZ ;  /* 0x00000000000e7805 */ /* 0x000fe2000001ff00 */
[----:B------:R-:W-:-:S04]  /*0520*/  USHF.R.S32.HI UR5, URZ, 0x1f, UR4 ;  /* 0x0000001fff057899 */ /* 0x000fc80008011404 */
[----:B------:R-:W-:-:S04]  /*0530*/  ULEA.HI UR5, UR5, UR4, URZ, 0x5 ;  /* 0x0000000405057291 */ /* 0x000fc8000f8f28ff */
[----:B------:R-:W-:-:S04]  /*0540*/  USHF.R.S32.HI UR5, URZ, 0x5, UR5 ;  /* 0x00000005ff057899 */ /* 0x000fc80008011405 */
[----:B------:R-:W-:Y:S01]  /*0550*/  UISETP.GE.U32.AND UP0, UPT, UR5, 0x2, UPT ;  /* 0x000000020500788c */ /* 0x000fe2000bf06070 */
[----:B------:R-:W-:-:S04]  /*0560*/  DEPBAR.LE SB0, 0x0 ;  /* 0x000080000000791a */ /* 0x000fc80000000000 */
[----:B------:R-:W-:Y:S06]  /*0570*/  BAR.SYNC.DEFER_BLOCKING 0x0 ;  /* 0x0000000000007b1d */ /* 0x000fec0000010000 */
[----:B------:R-:W-:Y:S05]  /*0580*/  BRA.U !UP0, `(.L_x_3) ;  /* 0x0000001108087547 */ /* 0x000fea000b800000 */
[----:B------:R-:W-:Y:S01]  /*0590*/  SHF.R.U32.HI R0, RZ, 0x2, R0 ;  /* 0x00000002ff007819 */ /* 0x000fe20000011600 */
[--C-:B------:R-:W-:Y:S01]  /*05a0*/  IMAD R2, R16, 0x4, R11.reuse ;  /* 0x0000000410027824 */ /* 0x100fe200078e020b */
[----:B------:R-:W-:Y:S01]  /*05b0*/  LOP3.LUT R5, R3, 0x3, RZ, 0xc0, !PT ;  /* 0x0000000303057812 */ /* 0x000fe200078ec0ff */
[----:B------:R-:W-:Y:S01]  /*05c0*/  UIADD3 UR4, UPT, UPT, UR7, -0x21, URZ ;  /* 0xffffffdf07047890 */ /* 0x000fe2000fffe0ff */
[----:B------:R-:W-:Y:S01]  /*05d0*/  IMAD R6, R10, 0x80, R11 ;  /* 0x000000800a067824 */ /* 0x000fe200078e020b */
[----:B------:R-:W-:Y:S02]  /*05e0*/  LEA R27, R21, R24, 0x7 ;  /* 0x00000018151b7211 */ /* 0x000fe400078e38ff */
[----:B------:R-:W-:Y:S01]  /*05f0*/  CS2R R14, SRZ ;  /* 0x00000000000e7805 */ /* 0x000fe2000001ff00 */
[----:B------:R-:W-:Y:S01]  /*0600*/  IMAD R43, R5, R10, R0 ;  /* 0x0000000a052b7224 */ /* 0x000fe200078e0200 */
[----:B------:R-:W-:Y:S01]  /*0610*/  SHF.L.U32 R0, R3, 0x3, RZ ;  /* 0x0000000303007819 */ /* 0x000fe200000006ff */
[----:B------:R-:W-:Y:S01]  /*0620*/  UISETP.GE.U32.AND UP0, UPT, UR4, 0x20, UPT ;  /* 0x000000200400788c */ /* 0x000fe2000bf06070 */
[----:B------:R-:W-:Y:S01]  /*0630*/  LEA R18, R17, R6, 0x9 ;  /* 0x0000000611127211 */ /* 0x000fe200078e48ff */
[----:B------:R-:W-:Y:S01]  /*0640*/  IMAD R47, R43, 0x4, R2 ;  /* 0x000000042b2f7824 */ /* 0x000fe200078e0202 */
[----:B------:R-:W-:-:S02]  /*0650*/  LOP3.LUT R0, R0, 0xe0, RZ, 0xc0, !PT ;  /* 0x000000e000007812 */ /* 0x000fc400078ec0ff */
[----:B------:R-:W-:Y:S02]  /*0660*/  CS2R R12, SRZ ;  /* 0x00000000000c7805 */ /* 0x000fe4000001ff00 */
[C---:B------:R-:W-:Y:S01]  /*0670*/  LEA R38, R3.reuse, R6, 0x4 ;  /* 0x0000000603267211 */ /* 0x040fe200078e20ff */
[----:B------:R-:W-:Y:S01]  /*0680*/  IMAD R45, R10, 0x10, R47 ;  /* 0x000000100a2d7824 */ /* 0x000fe200078e022f */
[----:B------:R-:W-:Y:S01]  /*0690*/  LOP3.LUT R32, R0, 0x3, R3, 0xf8, !PT ;  /* 0x0000000300207812 */ /* 0x000fe200078ef803 */
[C---:B------:R-:W-:Y:S01]  /*06a0*/  IMAD R25, R10.reuse, 0x20, R47 ;  /* 0x000000200a197824 */ /* 0x040fe200078e022f */
[----:B------:R-:W-:Y:S01]  /*06b0*/  LEA R36, R3, R18, 0x4 ;  /* 0x0000001203247211 */ /* 0x000fe200078e20ff */
[C---:B------:R-:W-:Y:S01]  /*06c0*/  IMAD R11, R10.reuse, 0x20, R45 ;  /* 0x000000200a0b7824 */ /* 0x040fe200078e022d */
[----:B------:R-:W-:Y:S01]  /*06d0*/  UIADD3 UR5, UPT, UPT, UR5, -0x1, URZ ;  /* 0xffffffff05057890 */ /* 0x000fe2000fffe0ff */
[C---:B------:R-:W-:Y:S01]  /*06e0*/  IMAD R5, R10.reuse, 0x20, R25 ;  /* 0x000000200a057824 */ /* 0x040fe200078e0219 */
[----:B------:R-:W-:Y:S01]  /*06f0*/  UMOV UR4, 0x20 ;  /* 0x0000002000047882 */ /* 0x000fe20000000000 */
[----:B------:R-:W-:-:S02]  /*0700*/  IMAD R4, R10, 0x20, R11 ;  /* 0x000000200a047824 */ /* 0x000fc400078e020b */
[----:B------:R-:W-:Y:S02]  /*0710*/  IMAD R3, R32, 0x4, R27 ;  /* 0x0000000420037824 */ /* 0x000fe400078e021b */
[C---:B------:R-:W-:Y:S01]  /*0720*/  IMAD R2, R10.reuse, 0x20, R5 ;  /* 0x000000200a027824 */ /* 0x040fe200078e0205 */
[----:B------:R-:W-:Y:S01]  /*0730*/  LEA R0, R10, R4, 0x5 ;  /* 0x000000040a007211 */ /* 0x000fe200078e28ff */
[----:B------:R-:W-:Y:S06]  /*0740*/  BRA.U !UP0, `(.L_x_4) ;  /* 0x0000000908607547 */ /* 0x000fec000b800000 */
[----:B------:R-:W-:Y:S01]  /*0750*/  LEA R16, R16, R18, 0x2 ;  /* 0x0000001210107211 */ /* 0x000fe200078e10ff */
[----:B------:R-:W1:Y:S01]  /*0760*/  LDCU UR6, c[0x0][0x384] ;  /* 0x00007080ff0677ac */ /* 0x000e620008000800 */
[C---:B------:R-:W-:Y:S01]  /*0770*/  IADD3 R15, PT, PT, -R49.reuse, UR12, RZ ;  /* 0x0000000c310f7c10 */ /* 0x040fe2000fffe1ff */
[----:B------:R-:W-:Y:S01]  /*0780*/  VIADD R20, R49, 0x40 ;  /* 0x0000004031147836 */ /* 0x000fe20000000000 */
[----:B------:R-:W-:Y:S01]  /*0790*/  LEA R43, R43, R16, 0x2 ;  /* 0x000000102b2b7211 */ /* 0x000fe200078e10ff */
[----:B------:R-:W-:Y:S01]  /*07a0*/  VIADD R22, R49, 0x20 ;  /* 0x0000002031167836 */ /* 0x000fe20000000000 */
[----:B------:R-:W-:Y:S01]  /*07b0*/  ULOP3.LUT UR4, UR5, 0xfffffffe, URZ, 0xc0, !UPT ;  /* 0xfffffffe05047892 */ /* 0x000fe2000f8ec0ff */
[----:B------:R-:W-:Y:S01]  /*07c0*/  IMAD R15, R15, R10, RZ ;  /* 0x0000000a0f0f7224 */ /* 0x000fe200078e02ff */
[----:B------:R-:W-:Y:S01]  /*07d0*/  LEA R34, R17, R40, 0x9 ;  /* 0x0000002811227211 */ /* 0x000fe200078e48ff */
[C-C-:B------:R-:W-:Y:S01]  /*07e0*/  IMAD R41, R10.reuse, 0x10, R43.reuse ;  /* 0x000000100a297824 */ /* 0x140fe200078e022b */
[----:B------:R-:W2:Y:S01]  /*07f0*/  LDCU UR13, c[0x0][0x384] ;  /* 0x00007080ff0d77ac */ /* 0x000ea20008000800 */
[----:B------:R-:W-:-:S02]  /*0800*/  IMAD R39, R10, 0x20, R43 ;  /* 0x000000200a277824 */ /* 0x000fc400078e022b */
[----:B------:R-:W-:Y:S01]  /*0810*/  IMAD R21, R21, 0x80, R6 ;  /* 0x0000008015157824 */ /* 0x000fe200078e0206 */
[C---:B------:R-:W-:Y:S01]  /*0820*/  LEA R37, R10.reuse, R41, 0x5 ;  /* 0x000000290a257211 */ /* 0x040fe200078e28ff */
[----:B------:R-:W-:Y:S01]  /*0830*/  IMAD R35, R10, 0x20, R39 ;  /* 0x000000200a237824 */ /* 0x000fe200078e0227 */
[----:B------:R-:W3:Y:S01]  /*0840*/  LDCU UR9, c[0x0][0x388] ;  /* 0x00007100ff0977ac */ /* 0x000ee20008000800 */
[----:B------:R-:W-:Y:S02]  /*0850*/  IMAD R32, R32, 0x4, R21 ;  /* 0x0000000420207824 */ /* 0x000fe400078e0215 */
[--C-:B-1----:R-:W-:Y:S01]  /*0860*/  IMAD R20, R20, UR6, R15.reuse ;  /* 0x0000000614147c24 */ /* 0x102fe2000f8e020f */
[----:B------:R-:W1:Y:S01]  /*0870*/  LDCU UR8, c[0x0][0x380] ;  /* 0x00007000ff0877ac */ /* 0x000e620008000800 */
[----:B------:R-:W-:Y:S02]  /*0880*/  IMAD R22, R22, UR6, R15 ;  /* 0x0000000616167c24 */ /* 0x000fe4000f8e020f */
[----:B------:R-:W-:Y:S01]  /*0890*/  IMAD R33, R10, 0x20, R37 ;  /* 0x000000200a217824 */ /* 0x000fe200078e0225 */
[----:B------:R-:W-:Y:S01]  /*08a0*/  UIADD3 UR4, UPT, UPT, -UR4, URZ, URZ ;  /* 0x000000ff04047290 */ /* 0x000fe2000fffe1ff */
[C---:B------:R-:W-:Y:S01]  /*08b0*/  IMAD.IADD R31, R19.reuse, 0x1, R20 ;  /* 0x00000001131f7824 */ /* 0x040fe200078e0214 */
[----:B------:R-:W-:Y:S01]  /*08c0*/  UMOV UR6, 0x40 ;  /* 0x0000004000067882 */ /* 0x000fe20000000000 */
[----:B------:R-:W-:Y:S01]  /*08d0*/  IMAD.IADD R30, R19, 0x1, R22 ;  /* 0x00000001131e7824 */ /* 0x000fe200078e0216 */
[----:B------:R-:W-:Y:S01]  /*08e0*/  MOV R22, R49 ;  /* 0x0000003100167202 */ /* 0x000fe20000000f00 */
[----:B------:R-:W-:Y:S01]  /*08f0*/  IMAD R24, R44, UR7, R23 ;  /* 0x000000072c187c24 */ /* 0x000fe2000f8e0217 */
[----:B------:R-:W-:Y:S01]  /*0900*/  LEA R20, R10, R33, 0x5 ;  /* 0x000000210a147211 */ /* 0x000fe200078e28ff */
[----:B------:R-:W-:-:S02]  /*0910*/  IMAD.MOV.U32 R15, RZ, RZ, RZ ;  /* 0x000000ffff0f7224 */ /* 0x000fc400078e00ff */
[----:B--2---:R-:W-:-:S07]  /*0920*/  IMAD R21, R10, 0x20, R35 ;  /* 0x000000200a157824 */ /* 0x004fce00078e0223 */
.L_x_10:
[----:B--2---:R-:W2:Y:S01]  /*0930*/  LDC.64 R28, c[0x0][0x390] ;  /* 0x0000e400ff1c7b82 */ /* 0x004ea20000000a00 */
[----:B------:R-:W-:Y:S01]  /*0940*/  VIADD R16, R23, 0x20 ;  /* 0x0000002017107836 */ /* 0x000fe20000000000 */
[----:B---3--:R-:W-:Y:S01]  /*0950*/  UMOV UR7, UR9 ;  /* 0x0000000900077c82 */ /* 0x008fe20008000000 */
[----:B------:R-:W-:Y:S01]  /*0960*/  VIADD R17, R24, 0x20 ;  /* 0x0000002018117836 */ /* 0x000fe20000000000 */
[----:B------:R-:W-:Y:S01]  /*0970*/  ISETP.GT.U32.AND P1, PT, R49, 0x1f, PT ;  /* 0x0000001f3100780c */ /* 0x000fe20003f24070 */
[----:B------:R-:W-:Y:S01]  /*0980*/  BSSY.RECONVERGENT B0, `(.L_x_5) ;  /* 0x0000016000007945 */ /* 0x000fe20003800200 */
[----:B------:R-:W-:-:S04]  /*0990*/  ISETP.GE.AND P0, PT, R16, UR7, PT ;  /* 0x0000000710007c0c */ /* 0x000fc8000bf06270 */
[----:B-1----:R-:W-:Y:S01]  /*09a0*/  ISETP.GE.OR P0, PT, R44, UR8, P0 ;  /* 0x000000082c007c0c */ /* 0x002fe20008706670 */
[----:B--2---:R-:W-:-:S12]  /*09b0*/  IMAD.WIDE R28, R17, 0x4, R28 ;  /* 0x00000004111c7825 */ /* 0x004fd800078e021c */
[----:B------:R-:W-:Y:S01]  /*09c0*/  @!PT LDS RZ, [RZ] ;  /* 0x00000000fffff984 */ /* 0x000fe20000000800 */
[----:B------:R-:W-:Y:S01]  /*09d0*/  @!PT LDS RZ, [RZ] ;  /* 0x00000000fffff984 */ /* 0x000fe20000000800 */
[----:B------:R-:W-:Y:S01]  /*09e0*/  @!PT LDS RZ, [RZ] ;  /* 0x00000000fffff984 */ /* 0x000fe20000000800 */
[----:B------:R1:W-:Y:S04]  /*09f0*/  @!P0 LDGSTS.E.BYPASS.128 [R38], desc[UR10][R28.64] ;  /* 0x000000001c268fae */ /* 0x0003e8000b98180a */
[----:B------:R1:W-:Y:S01]  /*0a00*/  @P0 STS.128 [R38], RZ ;  /* 0x000000ff26000388 */ /* 0x0003e20000000c00 */
[----:B------:R-:W-:Y:S05]  /*0a10*/  @P1 BRA `(.L_x_6) ;  /* 0x0000000000301947 */ /* 0x000fea0003800000 */
[----:B------:R-:W-:Y:S02]  /*0a20*/  ISETP.GE.AND P0, PT, R42, UR13, PT ;  /* 0x0000000d2a007c0c */ /* 0x000fe4000bf06270 */
[----:B------:R-:W-:-:S04]  /*0a30*/  IADD3 R16, PT, PT, R22, 0x20, RZ ;  /* 0x0000002016107810 */ /* 0x000fc80007ffe0ff */
[----:B------:R-:W-:-:S13]  /*0a40*/  ISETP.GE.OR P0, PT, R16, UR7, P0 ;  /* 0x0000000710007c0c */ /* 0x000fda0008706670 */
[----:B------:R-:W-:Y:S05]  /*0a50*/  @P0 BRA `(.L_x_7) ;  /* 0x00000000001c0947 */ /* 0x000fea0003800000 */
[----:B------:R-:W2:Y:S02]  /*0a60*/  LDC.64 R16, c[0x0][0x398] ;  /* 0x0000e600ff107b82 */ /* 0x000ea40000000a00 */
[----:B--2---:R-:W-:-:S05]  /*0a70*/  IMAD.WIDE R16, R30, 0x4, R16 ;  /* 0x000000041e107825 */ /* 0x004fca00078e0210 */
[----:B------:R-:W-:Y:S01]  /*0a80*/  @!PT LDS RZ, [RZ] ;  /* 0x00000000fffff984 */ /* 0x000fe20000000800 */
[----:B------:R-:W-:Y:S01]  /*0a90*/  @!PT LDS RZ, [RZ] ;  /* 0x00000000fffff984 */ /* 0x000fe20000000800 */
[----:B------:R-:W-:Y:S01]  /*0aa0*/  @!PT LDS RZ, [RZ] ;  /* 0x00000000fffff984 */ /* 0x000fe20000000800 */
[----:B------:R2:W-:Y:S01]  /*0ab0*/  LDGSTS.E.BYPASS.128 [R36], desc[UR10][R16.64] ;  /* 0x0000000010247fae */ /* 0x0005e2000b98180a */
[----:B------:R-:W-:Y:S05]  /*0ac0*/  BRA `(.L_x_6) ;  /* 0x0000000000047947 */ /* 0x000fea0003800000 */
.L_x_7:
[----:B------:R3:W-:Y:S02]  /*0ad0*/  STS.128 [R36], RZ ;  /* 0x000000ff24007388 */ /* 0x0007e40000000c00 */
.L_x_6:
[----:B------:R-:W-:Y:S05]  /*0ae0*/  BSYNC.RECONVERGENT B0 ;  /* 0x0000000000007941 */ /* 0x000fea0003800200 */
.L_x_5:
[----:B------:R-:W-:Y:S01]  /*0af0*/  LDS R26, [R47] ;  /* 0x000000002f1a7984 */ /* 0x000fe20000000800 */
[----:B------:R-:W-:Y:S01]  /*0b00*/  VIADD R23, R23, 0x40 ;  /* 0x0000004017177836 */ /* 0x000fe20000000000 */
[----:B------:R-:W-:Y:S01]  /*0b10*/  BSSY.RECONVERGENT B0, `(.L_x_8) ;  /* 0x0000033000007945 */ /* 0x000fe20003800200 */
[----:B------:R-:W-:Y:S01]  /*0b20*/  VIADD R22, R22, 0x40 ;  /* 0x0000004016167836 */ /* 0x000fe20000000000 */
[----:B------:R-:W-:Y:S02]  /*0b30*/  LDS R27, [R45] ;  /* 0x000000002d1b7984 */ /* 0x000fe40000000800 */
[----:B------:R-:W-:Y:S02]  /*0b40*/  ISETP.GE.AND P0, PT, R23, UR7, PT ;  /* 0x0000000717007c0c */ /* 0x000fe4000bf06270 */
[----:B--2---:R-:W-:Y:S02]  /*0b50*/  LDS R16, [R3] ;  /* 0x0000000003107984 */ /* 0x004fe40000000800 */
[----:B------:R-:W-:-:S02]  /*0b60*/  ISETP.LT.AND P0, PT, R44, UR8, !P0 ;  /* 0x000000082c007c0c */ /* 0x000fc4000c701270 */
[----:B------:R-:W-:Y:S04]  /*0b70*/  LDS R17, [R3+0x400] ;  /* 0x0004000003117984 */ /* 0x000fe80000000800 */
[----:B------:R-:W-:Y:S04]  /*0b80*/  LDS R18, [R3+0x10] ;  /* 0x0000100003127984 */ /* 0x000fe80000000800 */
[----:B------:R-:W2:Y:S04]  /*0b90*/  LDS R19, [R3+0x410] ;  /* 0x0004100003137984 */ /* 0x000ea80000000800 */
[----:B------:R-:W0:Y:S01]  /*0ba0*/  LDGDEPBAR ;  /* 0x00000000000079af */ /* 0x000e220000000000 */
[----:B--2---:R-:W-:Y:S03]  /*0bb0*/  HMMA.1688.F32.TF32 R16, R16, R26, R12 ;  /* 0x0000001a1010723c */ /* 0x004fe6000008100c */
[----:B------:R-:W-:Y:S04]  /*0bc0*/  LDS R26, [R25] ;  /* 0x00000000191a7984 */ /* 0x000fe80000000800 */
[----:B------:R-:W-:Y:S04]  /*0bd0*/  LDS R27, [R11] ;  /* 0x000000000b1b7984 */ /* 0x000fe80000000800 */
[----:B------:R-:W-:Y:S04]  /*0be0*/  LDS R12, [R3+0x20] ;  /* 0x00002000030c7984 */ /* 0x000fe80000000800 */
[----:B------:R-:W-:Y:S04]  /*0bf0*/  LDS R13, [R3+0x420] ;  /* 0x00042000030d7984 */ /* 0x000fe80000000800 */
[----:B------:R-:W-:Y:S04]  /*0c00*/  LDS R14, [R3+0x30] ;  /* 0x00003000030e7984 */ /* 0x000fe80000000800 */
[----:B------:R-:W2:Y:S02]  /*0c10*/  LDS R15, [R3+0x430] ;  /* 0x00043000030f7984 */ /* 0x000ea40000000800 */
[----:B--2---:R-:W-:Y:S02]  /*0c20*/  HMMA.1688.F32.TF32 R12, R12, R26, R16 ;  /* 0x0000001a0c0c723c */ /* 0x004fe40000081010 */
        /* <DEDUP_REMOVED lines=12> */
[----:B------:R-:W2:Y:S01]  /*0cf0*/  LDS R19, [R3+0x470] ;  /* 0x0004700003137984 */ /* 0x000ea20000000800 */
[----:B------:R-:W-:-:S04]  /*0d00*/  DEPBAR.LE SB0, 0x0 ;  /* 0x000080000000791a */ /* 0x000fc80000000000 */
[----:B------:R-:W-:Y:S06]  /*0d10*/  BAR.SYNC.DEFER_BLOCKING 0x0 ;  /* 0x0000000000007b1d */ /* 0x000fec0000010000 */
[----:B------:R4:W-:Y:S04]  /*0d20*/  @!P0 STS.128 [R40], RZ ;  /* 0x000000ff28008388 */ /* 0x0009e80000000c00 */
[----:B------:R-:W-:Y:S01]  /*0d30*/  @!PT LDS RZ, [RZ] ;  /* 0x00000000fffff984 */ /* 0x000fe20000000800 */
[----:B------:R-:W-:Y:S01]  /*0d40*/  @!PT LDS RZ, [RZ] ;  /* 0x00000000fffff984 */ /* 0x000fe20000000800 */
[----:B------:R-:W-:Y:S01]  /*0d50*/  @!PT LDS RZ, [RZ] ;  /* 0x00000000fffff984 */ /* 0x000fe20000000800 */
[----:B------:R4:W-:Y:S01]  /*0d60*/  @P0 LDGSTS.E.BYPASS.128 [R40], desc[UR10][R28.64+0x80] ;  /* 0x000000801c280fae */ /* 0x0009e2000b98180a */
[----:B--2---:R-:W-:Y:S01]  /*0d70*/  HMMA.1688.F32.TF32 R12, R16, R26, R12 ;  /* 0x0000001a100c723c */ /* 0x004fe2000008100c */
[----:B------:R-:W-:-:S04]  /*0d80*/  NOP ;  /* 0x0000000000007918 */ /* 0x000fc80000000000 */
[----:B----4-:R-:W-:-:S15]  /*0d90*/  @P1 BRA `(.L_x_9) ;  /* 0x0000000000281947 */ /* 0x010fde0003800000 */
[----:B------:R-:W-:-:S04]  /*0da0*/  ISETP.GE.AND P0, PT, R42, UR13, PT ;  /* 0x0000000d2a007c0c */ /* 0x000fc8000bf06270 */
[----:B------:R-:W-:-:S13]  /*0db0*/  ISETP.LT.AND P0, PT, R22, UR7, !P0 ;  /* 0x0000000716007c0c */ /* 0x000fda000c701270 */
[----:B------:R2:W-:Y:S01]  /*0dc0*/  @!P0 STS.128 [R34], RZ ;  /* 0x000000ff22008388 */ /* 0x0005e20000000c00 */
[----:B------:R-:W-:Y:S05]  /*0dd0*/  @!P0 BRA `(.L_x_9) ;  /* 0x0000000000188947 */ /* 0x000fea0003800000 */
[----:B------:R-:W4:Y:S02]  /*0de0*/  LDC.64 R16, c[0x0][0x398] ;  /* 0x0000e600ff107b82 */ /* 0x000f240000000a00 */
[----:B----4-:R-:W-:-:S05]  /*0df0*/  IMAD.WIDE R16, R31, 0x4, R16 ;  /* 0x000000041f107825 */ /* 0x010fca00078e0210 */
[----:B------:R-:W-:Y:S01]  /*0e00*/  @!PT LDS RZ, [RZ] ;  /* 0x00000000fffff984 */ /* 0x000fe20000000800 */
[----:B------:R-:W-:Y:S01]  /*0e10*/  @!PT LDS RZ, [RZ] ;  /* 0x00000000fffff984 */ /* 0x000fe20000000800 */
[----:B------:R-:W-:Y:S01]  /*0e20*/  @!PT LDS RZ, [RZ] ;  /* 0x00000000fffff984 */ /* 0x000fe20000000800 */
[----:B------:R4:W-:Y:S02]  /*0e30*/  LDGSTS.E.BYPASS.128 [R34], desc[UR10][R16.64] ;  /* 0x0000000010227fae */ /* 0x0009e4000b98180a */
.L_x_9:
[----:B------:R-:W-:Y:S05]  /*0e40*/  BSYNC.RECONVERGENT B0 ;  /* 0x0000000000007941 */ /* 0x000fea0003800200 */
.L_x_8:
[----:B------:R-:W-:Y:S01]  /*0e50*/  LDS R26, [R43] ;  /* 0x000000002b1a7984 */ /* 0x000fe20000000800 */
[----:B------:R-:W-:Y:S01]  /*0e60*/  UIADD3 UR4, UPT, UPT, UR4, 0x2, URZ ;  /* 0x0000000204047890 */ /* 0x000fe2000fffe0ff */
[----:B------:R-:W-:Y:S01]  /*0e70*/  VIADD R24, R24, 0x40 ;  /* 0x0000004018187836 */ /* 0x000fe20000000000 */
[----:B------:R-:W-:Y:S01]  /*0e80*/  UIADD3 UR6, UPT, UPT, UR6, 0x40, URZ ;  /* 0x0000004006067890 */ /* 0x000fe2000fffe0ff */
[----:B------:R-:W-:Y:S01]  /*0e90*/  LDS R27, [R41] ;  /* 0x00000000291b7984 */ /* 0x000fe20000000800 */
[----:B------:R-:W-:-:S03]  /*0ea0*/  UISETP.NE.AND UP0, UPT, UR4, URZ, UPT ;  /* 0x000000ff0400728c */ /* 0x000fc6000bf05270 */
[----:B----4-:R-:W-:Y:S04]  /*0eb0*/  LDS R16, [R32] ;  /* 0x0000000020107984 */ /* 0x010fe80000000800 */
[----:B------:R-:W-:Y:S04]  /*0ec0*/  LDS R17, [R32+0x400] ;  /* 0x0004000020117984 */ /* 0x000fe80000000800 */
[----:B------:R-:W-:Y:S04]  /*0ed0*/  LDS R18, [R32+0x10] ;  /* 0x0000100020127984 */ /* 0x000fe80000000800 */
[----:B------:R-:W4:Y:S04]  /*0ee0*/  LDS R19, [R32+0x410] ;  /* 0x0004100020137984 */ /* 0x000f280000000800 */
[----:B-1----:R-:W-:Y:S04]  /*0ef0*/  LDS R28, [R39] ;  /* 0x00000000271c7984 */ /* 0x002fe80000000800 */
[----:B------:R-:W-:Y:S04]  /*0f00*/  LDS R29, [R37] ;  /* 0x00000000251d7984 */ /* 0x000fe80000000800 */
[----:B------:R-:W0:Y:S01]  /*0f10*/  LDGDEPBAR ;  /* 0x00000000000079af */ /* 0x000e220000000000 */
[----:B----4-:R-:W-:Y:S03]  /*0f20*/  HMMA.1688.F32.TF32 R12, R16, R26, R12 ;  /* 0x0000001a100c723c */ /* 0x010fe6000008100c */
[----:B------:R-:W-:Y:S04]  /*0f30*/  LDS R16, [R32+0x20] ;  /* 0x0000200020107984 */ /* 0x000fe80000000800 */
[----:B------:R-:W-:Y:S04]  /*0f40*/  LDS R17, [R32+0x420] ;  /* 0x0004200020117984 */ /* 0x000fe80000000800 */
[----:B------:R-:W-:Y:S04]  /*0f50*/  LDS R18, [R32+0x30] ;  /* 0x0000300020127984 */ /* 0x000fe80000000800 */
[----:B------:R-:W1:Y:S04]  /*0f60*/  LDS R19, [R32+0x430] ;  /* 0x0004300020137984 */ /* 0x000e680000000800 */
[----:B------:R-:W-:Y:S04]  /*0f70*/  LDS R26, [R35] ;  /* 0x00000000231a7984 */ /* 0x000fe80000000800 */
[----:B------:R-:W-:Y:S01]  /*0f80*/  LDS R27, [R33] ;  /* 0x00000000211b7984 */ /* 0x000fe20000000800 */
[----:B-1----:R-:W-:Y:S03]  /*0f90*/  HMMA.1688.F32.TF32 R12, R16, R28, R12 ;  /* 0x0000001c100c723c */ /* 0x002fe6000008100c */
[----:B------:R-:W-:Y:S04]  /*0fa0*/  LDS R16, [R32+0x40] ;  /* 0x0000400020107984 */ /* 0x000fe80000000800 */
[----:B------:R-:W-:Y:S04]  /*0fb0*/  LDS R17, [R32+0x440] ;  /* 0x0004400020117984 */ /* 0x000fe80000000800 */
[----:B------:R-:W-:Y:S04]  /*0fc0*/  LDS R18, [R32+0x50] ;  /* 0x0000500020127984 */ /* 0x000fe80000000800 */
[----:B------:R-:W1:Y:S04]  /*0fd0*/  LDS R19, [R32+0x450] ;  /* 0x0004500020137984 */ /* 0x000e680000000800 */
[----:B------:R-:W-:Y:S04]  /*0fe0*/  LDS R28, [R21] ;  /* 0x00000000151c7984 */ /* 0x000fe80000000800 */
[----:B------:R-:W-:Y:S01]  /*0ff0*/  LDS R29, [R20] ;  /* 0x00000000141d7984 */ /* 0x000fe20000000800 */
[----:B-1----:R-:W-:Y:S03]  /*1000*/  HMMA.1688.F32.TF32 R12, R16, R26, R12 ;  /* 0x0000001a100c723c */ /* 0x002fe6000008100c */
[----:B------:R-:W-:Y:S01]  /*1010*/  LDS R16, [R32+0x60] ;  /* 0x0000600020107984 */ /* 0x000fe20000000800 */
[----:B------:R-:W1:Y:S03]  /*1020*/  LDC R26, c[0x0][0x384] ;  /* 0x0000e100ff1a7b82 */ /* 0x000e660000000800 */
[----:B------:R-:W-:Y:S04]  /*1030*/  LDS R17, [R32+0x460] ;  /* 0x0004600020117984 */ /* 0x000fe80000000800 */
[----:B------:R-:W-:Y:S04]  /*1040*/  LDS R18, [R32+0x70] ;  /* 0x0000700020127984 */ /* 0x000fe80000000800 */
[----:B------:R-:W4:Y:S01]  /*1050*/  LDS R19, [R32+0x470] ;  /* 0x0004700020137984 */ /* 0x000f220000000800 */
[----:B------:R-:W-:-:S04]  /*1060*/  DEPBAR.LE SB0, 0x0 ;  /* 0x000080000000791a */ /* 0x000fc80000000000 */
[C---:B-1----:R-:W-:Y:S01]  /*1070*/  LEA R31, R26.reuse, R31, 0x6 ;  /* 0x0000001f1a1f7211 */ /* 0x042fe200078e30ff */
[----:B------:R-:W-:Y:S01]  /*1080*/  IMAD R30, R26, 0x40, R30 ;  /* 0x000000401a1e7824 */ /* 0x000fe200078e021e */
[----:B----4-:R-:W-:Y:S01]  /*1090*/  HMMA.1688.F32.TF32 R12, R16, R28, R12 ;  /* 0x0000001c100c723c */ /* 0x010fe2000008100c */
[----:B------:R-:W-:Y:S06]  /*10a0*/  BAR.SYNC.DEFER_BLOCKING 0x0 ;  /* 0x0000000000007b1d */ /* 0x000fec0000010000 */
[----:B------:R-:W-:-:S13]  /*10b0*/  BRA.U UP0, `(.L_x_10) ;  /* 0xfffffff9001c7547 */ /* 0x000fda000b83ffff */
[----:B------:R-:W-:-:S12]  /*10c0*/  UIADD3 UR4, UPT, UPT, UR6, -0x20, URZ ;  /* 0xffffffe006047890 */ /* 0x000fd8000fffe0ff */
.L_x_4:
[----:B------:R-:W1:Y:S01]  /*10d0*/  S2R R17, SR_CgaCtaId ;  /* 0x0000000000117919 */ /* 0x000e620000008800 */
[----:B------:R-:W-:Y:S01]  /*10e0*/  ULOP3.LUT UR5, UR5, 0x1, URZ, 0xc0, !UPT ;  /* 0x0000000105057892 */ /* 0x000fe2000f8ec0ff */
[----:B------:R-:W-:-:S03]  /*10f0*/  MOV R24, 0x400 ;  /* 0x0000040000187802 */ /* 0x000fc60000000f00 */
[----:B------:R-:W-:Y:S01]  /*1100*/  UISETP.NE.U32.AND UP0, UPT, UR5, 0x1, UPT ;  /* 0x000000010500788c */ /* 0x000fe2000bf05070 */
[----:B-1----:R-:W-:-:S04]  /*1110*/  LEA R24, R17, R24, 0x18 ;  /* 0x0000001811187211 */ /* 0x002fc800078ec0ff */
[----:B------:R-:W-:-:S04]  /*1120*/  MOV R18, R24 ;  /* 0x0000001800127202 */ /* 0x000fc80000000f00 */
[----:B------:R-:W-:Y:S05]  /*1130*/  BRA.U UP0, `(.L_x_3) ;  /* 0x00000005001c7547 */ /* 0x000fea000b800000 */
[----:B------:R-:W1:Y:S01]  /*1140*/  S2R R17, SR_TID.Y ;  /* 0x0000000000117919 */ /* 0x000e620000002200 */
[----:B------:R-:W-:Y:S01]  /*1150*/  BSSY.RECONVERGENT B0, `(.L_x_11) ;  /* 0x0000012000007945 */ /* 0x000fe20003800200 */
[----:B------:R-:W-:Y:S01]  /*1160*/  IADD3 R49, PT, PT, R49, UR4, RZ ;  /* 0x0000000431317c10 */ /* 0x000fe2000fffe0ff */
[----:B------:R-:W1:Y:S02]  /*1170*/  S2R R16, SR_TID.X ;  /* 0x0000000000107919 */ /* 0x000e640000002100 */
[----:B-1----:R-:W-:-:S04]  /*1180*/  IMAD R16, R10, R17, R16 ;  /* 0x000000110a107224 */ /* 0x002fc800078e0210 */
[----:B------:R-:W-:-:S05]  /*1190*/  IMAD.SHL.U32 R16, R16, 0x4, RZ ;  /* 0x0000000410107824 */ /* 0x000fca00078e00ff */
[----:B------:R-:W-:-:S05]  /*11a0*/  LOP3.LUT R16, R16, 0x1c, RZ, 0xc0, !PT ;  /* 0x0000001c10107812 */ /* 0x000fca00078ec0ff */
[----:B------:R-:W-:-:S05]  /*11b0*/  VIADD R19, R16, UR4 ;  /* 0x0000000410137c36 */ /* 0x000fca0008000000 */
[----:B------:R-:W-:-:S04]  /*11c0*/  ISETP.GE.AND P0, PT, R19, UR7, PT ;  /* 0x0000000713007c0c */ /* 0x000fc8000bf06270 */
[----:B------:R-:W-:-:S13]  /*11d0*/  ISETP.LT.AND P0, PT, R44, UR8, !P0 ;  /* 0x000000082c007c0c */ /* 0x000fda000c701270 */
[----:B------:R1:W-:Y:S01]  /*11e0*/  @!P0 STS.128 [R38], RZ ;  /* 0x000000ff26008388 */ /* 0x0003e20000000c00 */
[----:B------:R-:W-:Y:S05]  /*11f0*/  @!P0 BRA `(.L_x_12) ;  /* 0x00000000001c8947 */ /* 0x000fea0003800000 */
[----:B------:R-:W4:Y:S01]  /*1200*/  LDC.64 R16, c[0x0][0x390] ;  /* 0x0000e400ff107b82 */ /* 0x000f220000000a00 */
[----:B------:R-:W-:-:S04]  /*1210*/  IMAD R19, R44, UR7, R19 ;  /* 0x000000072c137c24 */ /* 0x000fc8000f8e0213 */
[----:B----4-:R-:W-:-:S05]  /*1220*/  IMAD.WIDE R16, R19, 0x4, R16 ;  /* 0x0000000413107825 */ /* 0x010fca00078e0210 */
[----:B------:R-:W-:Y:S01]  /*1230*/  @!PT LDS RZ, [RZ] ;  /* 0x00000000fffff984 */ /* 0x000fe20000000800 */
[----:B------:R-:W-:Y:S01]  /*1240*/  @!PT LDS RZ, [RZ] ;  /* 0x00000000fffff984 */ /* 0x000fe20000000800 */
[----:B------:R-:W-:Y:S01]  /*1250*/  @!PT LDS RZ, [RZ] ;  /* 0x00000000fffff984 */ /* 0x000fe20000000800 */
[----:B------:R4:W-:Y:S02]  /*1260*/  LDGSTS.E.BYPASS.128 [R38], desc[UR10][R16.64] ;  /* 0x0000000010267fae */ /* 0x0009e4000b98180a */
.L_x_12:
[----:B------:R-:W-:Y:S05]  /*1270*/  BSYNC.RECONVERGENT B0 ;  /* 0x0000000000007941 */ /* 0x000fea0003800200 */
.L_x_11:
[----:B------:R-:W-:Y:S04]  /*1280*/  BSSY.RECONVERGENT B0, `(.L_x_13) ;  /* 0x000000e000007945 */ /* 0x000fe80003800200 */
[----:B------:R-:W-:Y:S05]  /*1290*/  @P1 BRA `(.L_x_14) ;  /* 0x0000000000301947 */ /* 0x000fea0003800000 */
[----:B------:R-:W5:Y:S02]  /*12a0*/  LDC R19, c[0x0][0x384] ;  /* 0x0000e100ff137b82 */ /* 0x000f640000000800 */
[----:B-----5:R-:W-:-:S04]  /*12b0*/  ISETP.GE.AND P0, PT, R42, R19, PT ;  /* 0x000000132a00720c */ /* 0x020fc80003f06270 */
[----:B------:R-:W-:-:S13]  /*12c0*/  ISETP.LT.AND P0, PT, R49, UR7, !P0 ;  /* 0x0000000731007c0c */ /* 0x000fda000c701270 */
[----:B------:R5:W-:Y:S01]  /*12d0*/  @!P0 STS.128 [R36], RZ ;  /* 0x000000ff24008388 */ /* 0x000be20000000c00 */
[----:B------:R-:W-:Y:S05]  /*12e0*/  @!P0 BRA `(.L_x_14) ;  /* 0x00000000001c8947 */ /* 0x000fea0003800000 */
[----:B----4-:R-:W4:Y:S01]  /*12f0*/  LDC.64 R16, c[0x0][0x398] ;  /* 0x0000e600ff107b82 */ /* 0x010f220000000a00 */
[----:B------:R-:W-:-:S04]  /*1300*/  IMAD R19, R49, R19, R42 ;  /* 0x0000001331137224 */ /* 0x000fc800078e022a */
[----:B----4-:R-:W-:-:S05]  /*1310*/  IMAD.WIDE R16, R19, 0x4, R16 ;  /* 0x0000000413107825 */ /* 0x010fca00078e0210 */
[----:B------:R-:W-:Y:S01]  /*1320*/  @!PT LDS RZ, [RZ] ;  /* 0x00000000fffff984 */ /* 0x000fe20000000800 */
[----:B------:R-:W-:Y:S01]  /*1330*/  @!PT LDS RZ, [RZ] ;  /* 0x00000000fffff984 */ /* 0x000fe20000000800 */
[----:B------:R-:W-:Y:S01]  /*1340*/  @!PT LDS RZ, [RZ] ;  /* 0x00000000fffff984 */ /* 0x000fe20000000800 */
[----:B------:R4:W-:Y:S02]  /*1350*/  LDGSTS.E.BYPASS.128 [R36], desc[UR10][R16.64] ;  /* 0x0000000010247fae */ /* 0x0009e4000b98180a */
.L_x_14:
[----:B------:R-:W-:Y:S05]  /*1360*/  BSYNC.RECONVERGENT B0 ;  /* 0x0000000000007941 */ /* 0x000fea0003800200 */
.L_x_13:
[----:B------:R-:W-:Y:S04]  /*1370*/  LDS R44, [R47] ;  /* 0x000000002f2c7984 */ /* 0x000fe80000000800 */
[----:B------:R-:W-:Y:S04]  /*1380*/  LDS R45, [R45] ;  /* 0x000000002d2d7984 */ /* 0x000fe80000000800 */
[----:B----4-:R-:W-:Y:S04]  /*1390*/  LDS R16, [R3] ;  /* 0x0000000003107984 */ /* 0x010fe80000000800 */
[----:B------:R-:W-:Y:S04]  /*13a0*/  LDS R17, [R3+0x400] ;  /* 0x0004000003117984 */ /* 0x000fe80000000800 */
[----:B------:R-:W-:Y:S04]  /*13b0*/  LDS R18, [R3+0x10] ;  /* 0x0000100003127984 */ /* 0x000fe80000000800 */
[----:B------:R-:W4:Y:S04]  /*13c0*/  LDS R19, [R3+0x410] ;  /* 0x0004100003137984 */ /* 0x000f280000000800 */
[----:B------:R-:W-:Y:S04]  /*13d0*/  LDS R26, [R25] ;  /* 0x00000000191a7984 */ /* 0x000fe80000000800 */
[----:B------:R-:W-:Y:S04]  /*13e0*/  LDS R27, [R11] ;  /* 0x000000000b1b7984 */ /* 0x000fe80000000800 */
[----:B------:R-:W-:Y:S04]  /*13f0*/  LDS R20, [R3+0x20] ;  /* 0x0000200003147984 */ /* 0x000fe80000000800 */
[----:B------:R-:W-:Y:S04]  /*1400*/  LDS R21, [R3+0x420] ;  /* 0x0004200003157984 */ /* 0x000fe80000000800 */
[----:B------:R-:W-:Y:S04]  /*1410*/  LDS R22, [R3+0x30] ;  /* 0x0000300003167984 */ /* 0x000fe80000000800 */
[----:B------:R-:W1:Y:S04]  /*1420*/  LDS R23, [R3+0x430] ;  /* 0x0004300003177984 */ /* 0x000e680000000800 */
[----:B------:R-:W-:Y:S04]  /*1430*/  LDS R28, [R5] ;  /* 0x00000000051c7984 */ /* 0x000fe80000000800 */
[----:B------:R-:W-:Y:S04]  /*1440*/  LDS R29, [R4] ;  /* 0x00000000041d7984 */ /* 0x000fe80000000800 */
[----:B------:R-:W0:Y:S01]  /*1450*/  LDGDEPBAR ;  /* 0x00000000000079af */ /* 0x000e220000000000 */
[----:B----4-:R-:W-:Y:S03]  /*1460*/  HMMA.1688.F32.TF32 R16, R16, R44, R12 ;  /* 0x0000002c1010723c */ /* 0x010fe6000008100c */
[----:B------:R-:W-:Y:S04]  /*1470*/  LDS R12, [R3+0x40] ;  /* 0x00004000030c7984 */ /* 0x000fe80000000800 */
[----:B------:R-:W-:Y:S04]  /*1480*/  LDS R13, [R3+0x440] ;  /* 0x00044000030d7984 */ /* 0x000fe80000000800 */
[----:B------:R-:W-:Y:S04]  /*1490*/  LDS R14, [R3+0x50] ;  /* 0x00005000030e7984 */ /* 0x000fe80000000800 */
[----:B------:R-:W4:Y:S05]  /*14a0*/  LDS R15, [R3+0x450] ;  /* 0x00045000030f7984 */ /* 0x000f2a0000000800 */
[----:B-1----:R-:W-:Y:S01]  /*14b0*/  HMMA.1688.F32.TF32 R16, R20, R26, R16 ;  /* 0x0000001a1410723c */ /* 0x002fe20000081010 */
[----:B------:R1:W-:Y:S04]  /*14c0*/  LDS R26, [R2] ;  /* 0x00000000021a7984 */ /* 0x0003e80000000800 */
[----:B------:R-:W-:Y:S04]  /*14d0*/  LDS R27, [R0] ;  /* 0x00000000001b7984 */ /* 0x000fe80000000800 */
[----:B------:R-:W-:Y:S01]  /*14e0*/  LDS R20, [R3+0x60] ;  /* 0x0000600003147984 */ /* 0x000fe20000000800 */
[----:B-1----:R-:W-:-:S03]  /*14f0*/  IMAD R2, R10, 0x20, R7 ;  /* 0x000000200a027824 */ /* 0x002fc600078e0207 */
[----:B------:R-:W-:Y:S01]  /*1500*/  LDS R21, [R3+0x460] ;  /* 0x0004600003157984 */ /* 0x000fe20000000800 */
[----:B------:R-:W-:-:S03]  /*1510*/  IMAD.IADD R7, R7, 0x1, R2 ;  /* 0x0000000107077824 */ /* 0x000fc600078e0202 */
[----:B------:R-:W-:Y:S04]  /*1520*/  LDS R22, [R3+0x70] ;  /* 0x0000700003167984 */ /* 0x000fe80000000800 */
[----:B------:R-:W1:Y:S01]  /*1530*/  LDS R23, [R3+0x470] ;  /* 0x0004700003177984 */ /* 0x000e620000000800 */
[----:B------:R-:W-:-:S04]  /*1540*/  DEPBAR.LE SB0, 0x0 ;  /* 0x000080000000791a */ /* 0x000fc80000000000 */
[----:B----4-:R-:W-:Y:S01]  /*1550*/  HMMA.1688.F32.TF32 R12, R12, R28, R16 ;  /* 0x0000001c0c0c723c */ /* 0x010fe20000081010 */
[----:B------:R-:W-:-:S15]  /*1560*/  MOV R18, R6 ;  /* 0x0000000600127202 */ /* 0x000fde0000000f00 */
[----:B------:R-:W-:-:S04]  /*1570*/  NOP ;  /* 0x0000000000007918 */ /* 0x000fc80000000000 */
[----:B-1----:R-:W-:Y:S01]  /*1580*/  HMMA.1688.F32.TF32 R12, R20, R26, R12 ;  /* 0x0000001a140c723c */ /* 0x002fe2000008100c */
[----:B------:R-:W-:-:S15]  /*1590*/  BAR.SYNC.DEFER_BLOCKING 0x0 ;  /* 0x0000000000007b1d */ /* 0x000fde0000010000 */
[----:B------:R-:W-:-:S04]  /*15a0*/  NOP ;  /* 0x0000000000007918 */ /* 0x000fc80000000000 */
.L_x_3:
[----:B------:R-:W1:Y:S01]  /*15b0*/  S2R R3, SR_TID.Y ;  /* 0x0000000000037919 */ /* 0x000e620000002200 */
[----:B------:R-:W4:Y:S01]  /*15c0*/  LDC R28, c[0x0][0x384] ;  /* 0x0000e100ff1c7b82 */ /* 0x000f220000000800 */
[----:B------:R-:W2:Y:S01]  /*15d0*/  LDCU.64 UR14, c[0x0][0x3a0] ;  /* 0x00007400ff0e77ac */ /* 0x000ea20008000a00 */
[----:B------:R-:W1:Y:S01]  /*15e0*/  S2R R0, SR_TID.X ;  /* 0x0000000000007919 */ /* 0x000e620000002100 */
[----:B----4-:R-:W-:Y:S02]  /*15f0*/  IMAD R9, R9, R28, RZ ;  /* 0x0000001c09097224 */ /* 0x010fe400078e02ff */
[----:B-1----:R-:W-:-:S04]  /*1600*/  IMAD R0, R10, R3, R0 ;  /* 0x000000030a007224 */ /* 0x002fc800078e0200 */
[----:B------:R-:W-:Y:S01]  /*1610*/  IMAD.SHL.U32 R3, R0, 0x8, RZ ;  /* 0x0000000800037824 */ /* 0x000fe200078e00ff */
[--C-:B------:R-:W-:Y:S02]  /*1620*/  SHF.R.U32.HI R2, RZ, 0x2, R0.reuse ;  /* 0x00000002ff027819 */ /* 0x100fe40000011600 */
[----:B------:R-:W-:Y:S02]  /*1630*/  SHF.R.U32.HI R4, RZ, 0x2, R0 ;  /* 0x00000002ff047819 */ /* 0x000fe40000011600 */
[----:B------:R-:W-:Y:S02]  /*1640*/  LOP3.LUT R2, R2, 0x18, RZ, 0xc0, !PT ;  /* 0x0000001802027812 */ /* 0x000fe400078ec0ff */
[----:B------:R-:W-:Y:S02]  /*1650*/  LOP3.LUT R5, R3, 0xe0, RZ, 0xc0, !PT ;  /* 0x000000e003057812 */ /* 0x000fe400078ec0ff */
[----:B------:R-:W-:Y:S01]  /*1660*/  LOP3.LUT R6, R0, 0x3, RZ, 0xc0, !PT ;  /* 0x0000000300067812 */ /* 0x000fe200078ec0ff */
[----:B------:R-:W-:Y:S01]  /*1670*/  IMAD.IADD R7, R2, 0x1, R7 ;  /* 0x0000000102077824 */ /* 0x000fe200078e0207 */
[----:B------:R-:W-:-:S02]  /*1680*/  LOP3.LUT R3, R4, 0x7, RZ, 0xc0, !PT ;  /* 0x0000000704037812 */ /* 0x000fc400078ec0ff */
[----:B------:R-:W-:Y:S01]  /*1690*/  SHF.R.U32.HI R11, RZ, 0x3, R0 ;  /* 0x00000003ff0b7819 */ /* 0x000fe20000011600 */
[----:B------:R-:W-:Y:S01]  /*16a0*/  IMAD R7, R7, 0x4, R24 ;  /* 0x0000000407077824 */ /* 0x000fe200078e0218 */
[----:B------:R-:W-:Y:S01]  /*16b0*/  LOP3.LUT R5, R5, 0x3, R0, 0xf8, !PT ;  /* 0x0000000305057812 */ /* 0x000fe200078ef800 */
[----:B------:R-:W-:Y:S01]  /*16c0*/  IMAD R6, R6, R10, R3 ;  /* 0x0000000a06067224 */ /* 0x000fe200078e0203 */
[----:B------:R-:W-:Y:S01]  /*16d0*/  LOP3.LUT R11, R11, 0x7fff0, RZ, 0xc0, !PT ;  /* 0x0007fff00b0b7812 */ /* 0x000fe200078ec0ff */
[----:B------:R-:W-:Y:S02]  /*16e0*/  IMAD.SHL.U32 R0, R0, 0x2, RZ ;  /* 0x0000000200007824 */ /* 0x000fe400078e00ff */
[----:B------:R-:W-:Y:S01]  /*16f0*/  IMAD R23, R6, 0x4, R7 ;  /* 0x0000000406177824 */ /* 0x000fe200078e0207 */
[C---:B------:R-:W-:Y:S01]  /*1700*/  LEA R4, R11.reuse, R18, 0x7 ;  /* 0x000000120b047211 */ /* 0x040fe200078e38ff */
[----:B------:R-:W-:Y:S01]  /*1710*/  IMAD R2, R11, R28, R2 ;  /* 0x0000001c0b027224 */ /* 0x000fe200078e0202 */
[----:B------:R-:W-:Y:S01]  /*1720*/  LOP3.LUT R0, R0, 0x6, RZ, 0xc0, !PT ;  /* 0x0000000600007812 */ /* 0x000fe200078ec0ff */
[C---:B------:R-:W-:Y:S01]  /*1730*/  IMAD R29, R10.reuse, 0x20, R23 ;  /* 0x000000200a1d7824 */ /* 0x040fe200078e0217 */
[----:B------:R-:W-:Y:S01]  /*1740*/  LEA R22, R5, R4, 0x2 ;  /* 0x0000000405167211 */ /* 0x000fe200078e10ff */
[----:B------:R1:W-:Y:S01]  /*1750*/  LDS R24, [R23] ;  /* 0x0000000017187984 */ /* 0x0003e20000000800 */
[----:B------:R-:W-:Y:S01]  /*1760*/  LEA R27, R10, R23, 0x4 ;  /* 0x000000170a1b7211 */ /* 0x000fe200078e20ff */
[----:B------:R-:W-:Y:S01]  /*1770*/  IMAD R3, R3, R28, R0 ;  /* 0x0000001c03037224 */ /* 0x000fe200078e0200 */
[----:B------:R-:W-:Y:S01]  /*1780*/  IADD3 R9, P0, P1, R2, R9, R8 ;  /* 0x0000000902097210 */ /* 0x000fe2000791e008 */
[----:B------:R-:W-:Y:S01]  /*1790*/  LDS R16, [R22] ;  /* 0x0000000016107984 */ /* 0x000fe20000000800 */
[----:B------:R-:W-:-:S02]  /*17a0*/  LEA R31, R10, R27, 0x5 ;  /* 0x0000001b0a1f7211 */ /* 0x000fc400078e28ff */
[----:B------:R-:W-:Y:S01]  /*17b0*/  SHF.R.S32.HI R2, RZ, 0x1f, R2 ;  /* 0x0000001fff027819 */ /* 0x000fe20000011402 */
[----:B------:R-:W-:Y:S01]  /*17c0*/  LDS R17, [R22+0x400] ;  /* 0x0004000016117984 */ /* 0x000fe20000000800 */
[----:B-1----:R-:W-:Y:S02]  /*17d0*/  IMAD R23, R10, 0x20, R29 ;  /* 0x000000200a177824 */ /* 0x002fe400078e021d */
[----:B------:R-:W-:Y:S01]  /*17e0*/  IADD3.X R2, PT, PT, R2, RZ, RZ, P0, P1 ;  /* 0x000000ff02027210 */ /* 0x000fe200007e24ff */
[----:B------:R-:W-:Y:S01]  /*17f0*/  LDS R18, [R22+0x10] ;  /* 0x0000100016127984 */ /* 0x000fe20000000800 */
[----:B------:R-:W-:Y:S01]  /*1800*/  IMAD R26, R10, 0x20, R23 ;  /* 0x000000200a1a7824 */ /* 0x000fe200078e0217 */
[C---:B--2---:R-:W-:Y:S02]  /*1810*/  LEA R8, P0, R9.reuse, UR14, 0x2 ;  /* 0x0000000e09087c11 */ /* 0x044fe4000f8010ff */
[----:B------:R-:W-:Y:S02]  /*1820*/  LDS R19, [R22+0x410] ;  /* 0x0004100016137984 */ /* 0x000fe40000000800 */
[----:B------:R-:W-:-:S02]  /*1830*/  LEA.HI.X R9, R9, UR15, R2, 0x2, P0 ;  /* 0x0000000f09097c11 */ /* 0x000fc400080f1402 */
[----:B------:R1:W2:Y:S01]  /*1840*/  LDS R25, [R27] ;  /* 0x000000001b197984 */ /* 0x0002a20000000800 */
[----:B------:R-:W-:-:S03]  /*1850*/  IMAD.WIDE R2, R3, 0x4, R8 ;  /* 0x0000000403027825 */ /* 0x000fc600078e0208 */
[----:B------:R-:W-:Y:S01]  /*1860*/  LDS R4, [R22+0x20] ;  /* 0x0000200016047984 */ /* 0x000fe20000000800 */
[----:B------:R-:W-:-:S03]  /*1870*/  SHF.L.U32 R9, R28, 0x3, RZ ;  /* 0x000000031c097819 */ /* 0x000fc600000006ff */
[----:B------:R-:W-:Y:S01]  /*1880*/  LDS R5, [R22+0x420] ;  /* 0x0004200016057984 */ /* 0x000fe20000000800 */
[C---:B-1----:R-:W-:Y:S01]  /*1890*/  LEA R27, R10.reuse, R31, 0x5 ;  /* 0x0000001f0a1b7211 */ /* 0x042fe200078e28ff */
[----:B------:R-:W-:Y:S02]  /*18a0*/  IMAD.WIDE R8, R9, 0x4, R2 ;  /* 0x0000000409087825 */ /* 0x000fe400078e0202 */
[----:B------:R-:W-:Y:S01]  /*18b0*/  LDS R6, [R22+0x30] ;  /* 0x0000300016067984 */ /* 0x000fe20000000800 */
[----:B------:R-:W-:-:S03]  /*18c0*/  LEA R10, R10, R27, 0x5 ;  /* 0x0000001b0a0a7211 */ /* 0x000fc600078e28ff */
[----:B------:R-:W-:Y:S04]  /*18d0*/  LDS R7, [R22+0x430] ;  /* 0x0004300016077984 */ /* 0x000fe80000000800 */
[----:B------:R-:W-:Y:S04]  /*18e0*/  LDS R20, [R29] ;  /* 0x000000001d147984 */ /* 0x000fe80000000800 */
[----:B------:R-:W1:Y:S01]  /*18f0*/  LDS R21, [R31] ;  /* 0x000000001f157984 */ /* 0x000e620000000800 */
[----:B--2---:R-:W-:Y:S03]  /*1900*/  HMMA.1688.F32.TF32 R16, R16, R24, R12 ;  /* 0x000000181010723c */ /* 0x004fe6000008100c */
[----:B------:R-:W-:Y:S04]  /*1910*/  LDS R12, [R22+0x40] ;  /* 0x00004000160c7984 */ /* 0x000fe80000000800 */
[----:B------:R-:W-:Y:S04]  /*1920*/  LDS R13, [R22+0x440] ;  /* 0x00044000160d7984 */ /* 0x000fe80000000800 */
[----:B------:R-:W-:Y:S04]  /*1930*/  LDS R14, [R22+0x50] ;  /* 0x00005000160e7984 */ /* 0x000fe80000000800 */
[----:B------:R-:W-:Y:S04]  /*1940*/  LDS R15, [R22+0x450] ;  /* 0x00045000160f7984 */ /* 0x000fe80000000800 */
[----:B------:R-:W-:Y:S04]  /*1950*/  LDS R24, [R23] ;  /* 0x0000000017187984 */ /* 0x000fe80000000800 */
[----:B------:R-:W2:Y:S01]  /*1960*/  LDS R25, [R27] ;  /* 0x000000001b197984 */ /* 0x000ea20000000800 */
[----:B-1----:R-:W-:Y:S03]  /*1970*/  HMMA.1688.F32.TF32 R16, R4, R20, R16 ;  /* 0x000000140410723c */ /* 0x002fe60000081010 */
[----:B------:R-:W-:Y:S04]  /*1980*/  LDS R4, [R22+0x60] ;  /* 0x0000600016047984 */ /* 0x000fe80000000800 */
[----:B------:R-:W-:Y:S04]  /*1990*/  LDS R5, [R22+0x460] ;  /* 0x0004600016057984 */ /* 0x000fe80000000800 */
[----:B------:R-:W-:Y:S04]  /*19a0*/  LDS R6, [R22+0x70] ;  /* 0x0000700016067984 */ /* 0x000fe80000000800 */
[----:B------:R-:W-:Y:S04]  /*19b0*/  LDS R7, [R22+0x470] ;  /* 0x0004700016077984 */ /* 0x000fe80000000800 */
[----:B------:R-:W-:Y:S04]  /*19c0*/  LDS R20, [R26] ;  /* 0x000000001a147984 */ /* 0x000fe80000000800 */
[----:B------:R-:W1:Y:S01]  /*19d0*/  LDS R21, [R10] ;  /* 0x000000000a157984 */ /* 0x000e620000000800 */
[----:B--2---:R-:W-:-:S15]  /*19e0*/  HMMA.1688.F32.TF32 R12, R12, R24, R16 ;  /* 0x000000180c0c723c */ /* 0x004fde0000081010 */
[----:B------:R-:W-:-:S05]  /*19f0*/  NOP ;  /* 0x0000000000007918 */ /* 0x000fca0000000000 */
[----:B-1----:R-:W-:-:S15]  /*1a00*/  HMMA.1688.F32.TF32 R4, R4, R20, R12 ;  /* 0x000000140404723c */ /* 0x002fde000008100c */
[----:B------:R-:W-:-:S04]  /*1a10*/  NOP ;  /* 0x0000000000007918 */ /* 0x000fc80000000000 */
[----:B------:R-:W-:Y:S04]  /*1a20*/  STG.E desc[UR10][R2.64], R4 ;  /* 0x0000000402007986 */ /* 0x000fe8000c10190a */
[----:B------:R-:W-:Y:S04]  /*1a30*/  STG.E desc[UR10][R2.64+0x4], R5 ;  /* 0x0000040502007986 */ /* 0x000fe8000c10190a */
[----:B------:R-:W-:Y:S04]  /*1a40*/  STG.E desc[UR10][R8.64], R6 ;  /* 0x0000000608007986 */ /* 0x000fe8000c10190a */
[----:B------:R-:W-:Y:S01]  /*1a50*/  STG.E desc[UR10][R8.64+0x4], R7 ;  /* 0x0000040708007986 */ /* 0x000fe2000c10190a */
[----:B------:R-:W-:Y:S05]  /*1a60*/  EXIT ;  /* 0x000000000000794d */ /* 0x000fea0003800000 */
.L_x_15:
[----:B------:R-:W-:-:S00]  /*1a70*/  BRA `(.L_x_15) ;  /* 0xfffffffc00fc7947 */ /* 0x000fc0000383ffff */
[----:B------:R-:W-:-:S00]  /*1a80*/  NOP ;  /* 0x0000000000007918 */ /* 0x000fc00000000000 */
[----:B------:R-:W-:-:S00]  /*1a90*/  NOP ;  /* 0x0000000000007918 */ /* 0x000fc00000000000 */
[----:B------:R-:W-:-:S00]  /*1aa0*/  NOP ;  /* 0x0000000000007918 */ /* 0x000fc00000000000 */
[----:B------:R-:W-:-:S00]  /*1ab0*/  NOP ;  /* 0x0000000000007918 */ /* 0x000fc00000000000 */
[----:B------:R-:W-:-:S00]  /*1ac0*/  NOP ;  /* 0x0000000000007918 */ /* 0x000fc00000000000 */
[----:B------:R-:W-:-:S00]  /*1ad0*/  NOP ;  /* 0x0000000000007918 */ /* 0x000fc00000000000 */
[----:B------:R-:W-:-:S00]  /*1ae0*/  NOP ;  /* 0x0000000000007918 */ /* 0x000fc00000000000 */
[----:B------:R-:W-:-:S00]  /*1af0*/  NOP ;  /* 0x0000000000007918 */ /* 0x000fc00000000000 */
.L_x_16:


//--------------------- .nv.shared._ZN13matmul_tensor13matmul_tensorEiiiPKfS1_Pf --------------------------
	.section	.nv.shared._ZN13matmul_tensor13matmul_tensorEiiiPKfS1_Pf,"aw",@nobits
	.sectionflags	@""
	.align	16
	.zero		1024


//--------------------- .nv.shared.reserved.0     --------------------------
	.section	.nv.shared.reserved.0,"aw",@nobits
	.weak		__nv_reservedSMEM_offset_0_alias
	.size		__nv_reservedSMEM_offset_0_alias, 0, 64
	.other		__nv_reservedSMEM_offset_0_alias,@"STO_CUDA_RESERVED_SHARED STV_DEFAULT"
__nv_reservedSMEM_offset_0_alias:
	.zero		0
	.zero		64


//--------------------- .nv.constant0._ZN13matmul_tensor13matmul_tensorEiiiPKfS1_Pf --------------------------
	.section	.nv.constant0._ZN13matmul_tensor13matmul_tensorEiiiPKfS1_Pf,"a",@progbits
	.sectionflags	@""
	.align	4
.nv.constant0._ZN13matmul_tensor13matmul_tensorEiiiPKfS1_Pf:
	.zero		936


//--------------------- SYMBOLS --------------------------

	.type		.nv.reservedSmem.offset0,@object
	.size		.nv.reservedSmem.offset0,0x4
	.type		.nv.reservedSmem.cap,@object
	.size		.nv.reservedSmem.cap,0x4
